//
// Generated by NVIDIA NVVM Compiler
//
// Compiler Build ID: CL-36424714
// Cuda compilation tools, release 13.0, V13.0.88
// Based on NVVM 20.0.0
//

.version 9.0
.target sm_100
.address_size 64

	// .globl	_ZN3cub18CUB_300001_SM_10006detail11EmptyKernelIvEEvv
.global .align 1 .b8 _ZN30_INTERNAL_93464169_4_k_cu_main4cuda3std3__45__cpo5beginE[1];
.global .align 1 .b8 _ZN30_INTERNAL_93464169_4_k_cu_main4cuda3std3__45__cpo3endE[1];
.global .align 1 .b8 _ZN30_INTERNAL_93464169_4_k_cu_main4cuda3std3__45__cpo6cbeginE[1];
.global .align 1 .b8 _ZN30_INTERNAL_93464169_4_k_cu_main4cuda3std3__45__cpo4cendE[1];
.global .align 1 .b8 _ZN30_INTERNAL_93464169_4_k_cu_main4cuda3std3__45__cpo6rbeginE[1];
.global .align 1 .b8 _ZN30_INTERNAL_93464169_4_k_cu_main4cuda3std3__45__cpo4rendE[1];
.global .align 1 .b8 _ZN30_INTERNAL_93464169_4_k_cu_main4cuda3std3__45__cpo7crbeginE[1];
.global .align 1 .b8 _ZN30_INTERNAL_93464169_4_k_cu_main4cuda3std3__45__cpo5crendE[1];
.global .align 1 .b8 _ZN30_INTERNAL_93464169_4_k_cu_main4cuda3std3__432_GLOBAL__N__93464169_4_k_cu_main6ignoreE[1];
.global .align 1 .b8 _ZN30_INTERNAL_93464169_4_k_cu_main4cuda3std3__419piecewise_constructE[1];
.global .align 1 .b8 _ZN30_INTERNAL_93464169_4_k_cu_main4cuda3std3__48in_placeE[1];
.global .align 1 .b8 _ZN30_INTERNAL_93464169_4_k_cu_main4cuda3std3__420unreachable_sentinelE[1];
.global .align 1 .b8 _ZN30_INTERNAL_93464169_4_k_cu_main4cuda3std3__47nulloptE[1];
.global .align 1 .b8 _ZN30_INTERNAL_93464169_4_k_cu_main4cuda3std3__48unexpectE[1];
.global .align 1 .b8 _ZN30_INTERNAL_93464169_4_k_cu_main4cuda3std6ranges3__45__cpo4swapE[1];
.global .align 1 .b8 _ZN30_INTERNAL_93464169_4_k_cu_main4cuda3std6ranges3__45__cpo9iter_moveE[1];
.global .align 1 .b8 _ZN30_INTERNAL_93464169_4_k_cu_main4cuda3std6ranges3__45__cpo5beginE[1];
.global .align 1 .b8 _ZN30_INTERNAL_93464169_4_k_cu_main4cuda3std6ranges3__45__cpo3endE[1];
.global .align 1 .b8 _ZN30_INTERNAL_93464169_4_k_cu_main4cuda3std6ranges3__45__cpo6cbeginE[1];
.global .align 1 .b8 _ZN30_INTERNAL_93464169_4_k_cu_main4cuda3std6ranges3__45__cpo4cendE[1];
.global .align 1 .b8 _ZN30_INTERNAL_93464169_4_k_cu_main4cuda3std6ranges3__45__cpo7advanceE[1];
.global .align 1 .b8 _ZN30_INTERNAL_93464169_4_k_cu_main4cuda3std6ranges3__45__cpo9iter_swapE[1];
.global .align 1 .b8 _ZN30_INTERNAL_93464169_4_k_cu_main4cuda3std6ranges3__45__cpo4nextE[1];
.global .align 1 .b8 _ZN30_INTERNAL_93464169_4_k_cu_main4cuda3std6ranges3__45__cpo4prevE[1];
.global .align 1 .b8 _ZN30_INTERNAL_93464169_4_k_cu_main4cuda3std6ranges3__45__cpo4dataE[1];
.global .align 1 .b8 _ZN30_INTERNAL_93464169_4_k_cu_main4cuda3std6ranges3__45__cpo5cdataE[1];
.global .align 1 .b8 _ZN30_INTERNAL_93464169_4_k_cu_main4cuda3std6ranges3__45__cpo4sizeE[1];
.global .align 1 .b8 _ZN30_INTERNAL_93464169_4_k_cu_main4cuda3std6ranges3__45__cpo5ssizeE[1];
.global .align 1 .b8 _ZN30_INTERNAL_93464169_4_k_cu_main4cuda3std6ranges3__45__cpo8distanceE[1];
.global .align 1 .b8 _ZN30_INTERNAL_93464169_4_k_cu_main6thrust24THRUST_300001_SM_1000_NS8cuda_cub3parE[1];
.global .align 1 .b8 _ZN30_INTERNAL_93464169_4_k_cu_main6thrust24THRUST_300001_SM_1000_NS8cuda_cub10par_nosyncE[1];
.global .align 1 .b8 _ZN30_INTERNAL_93464169_4_k_cu_main6thrust24THRUST_300001_SM_1000_NS6system6detail10sequential3seqE[1];
.global .align 1 .b8 _ZN30_INTERNAL_93464169_4_k_cu_main6thrust24THRUST_300001_SM_1000_NS12placeholders2_1E[1];
.global .align 1 .b8 _ZN30_INTERNAL_93464169_4_k_cu_main6thrust24THRUST_300001_SM_1000_NS12placeholders2_2E[1];
.global .align 1 .b8 _ZN30_INTERNAL_93464169_4_k_cu_main6thrust24THRUST_300001_SM_1000_NS12placeholders2_3E[1];
.global .align 1 .b8 _ZN30_INTERNAL_93464169_4_k_cu_main6thrust24THRUST_300001_SM_1000_NS12placeholders2_4E[1];
.global .align 1 .b8 _ZN30_INTERNAL_93464169_4_k_cu_main6thrust24THRUST_300001_SM_1000_NS12placeholders2_5E[1];
.global .align 1 .b8 _ZN30_INTERNAL_93464169_4_k_cu_main6thrust24THRUST_300001_SM_1000_NS12placeholders2_6E[1];
.global .align 1 .b8 _ZN30_INTERNAL_93464169_4_k_cu_main6thrust24THRUST_300001_SM_1000_NS12placeholders2_7E[1];
.global .align 1 .b8 _ZN30_INTERNAL_93464169_4_k_cu_main6thrust24THRUST_300001_SM_1000_NS12placeholders2_8E[1];
.global .align 1 .b8 _ZN30_INTERNAL_93464169_4_k_cu_main6thrust24THRUST_300001_SM_1000_NS12placeholders2_9E[1];
.global .align 1 .b8 _ZN30_INTERNAL_93464169_4_k_cu_main6thrust24THRUST_300001_SM_1000_NS12placeholders3_10E[1];
.global .align 1 .b8 _ZN30_INTERNAL_93464169_4_k_cu_main6thrust24THRUST_300001_SM_1000_NS3seqE[1];

.visible .entry _ZN3cub18CUB_300001_SM_10006detail11EmptyKernelIvEEvv()
{


	ret;

}
	// .globl	_ZN3cub18CUB_300001_SM_10006detail8for_each13static_kernelINS2_12policy_hub_t12policy_500_tEmN6thrust24THRUST_300001_SM_1000_NS8cuda_cub20__uninitialized_fill7functorINS7_10device_ptrIdEEdEEEEvT0_T1_
.visible .entry _ZN3cub18CUB_300001_SM_10006detail8for_each13static_kernelINS2_12policy_hub_t12policy_500_tEmN6thrust24THRUST_300001_SM_1000_NS8cuda_cub20__uninitialized_fill7functorINS7_10device_ptrIdEEdEEEEvT0_T1_(
	.param .u64 _ZN3cub18CUB_300001_SM_10006detail8for_each13static_kernelINS2_12policy_hub_t12policy_500_tEmN6thrust24THRUST_300001_SM_1000_NS8cuda_cub20__uninitialized_fill7functorINS7_10device_ptrIdEEdEEEEvT0_T1__param_0,
	.param .align 8 .b8 _ZN3cub18CUB_300001_SM_10006detail8for_each13static_kernelINS2_12policy_hub_t12policy_500_tEmN6thrust24THRUST_300001_SM_1000_NS8cuda_cub20__uninitialized_fill7functorINS7_10device_ptrIdEEdEEEEvT0_T1__param_1[16]
)
.maxntid 256
{
	.reg .pred 	%p<4>;
	.reg .b32 	%r<5>;
	.reg .b64 	%rd<16>;
	.reg .b64 	%fd<3>;

	ld.param.f64 	%fd2, [_ZN3cub18CUB_300001_SM_10006detail8for_each13static_kernelINS2_12policy_hub_t12policy_500_tEmN6thrust24THRUST_300001_SM_1000_NS8cuda_cub20__uninitialized_fill7functorINS7_10device_ptrIdEEdEEEEvT0_T1__param_1+8];
	ld.param.u64 	%rd4, [_ZN3cub18CUB_300001_SM_10006detail8for_each13static_kernelINS2_12policy_hub_t12policy_500_tEmN6thrust24THRUST_300001_SM_1000_NS8cuda_cub20__uninitialized_fill7functorINS7_10device_ptrIdEEdEEEEvT0_T1__param_1];
	ld.param.u64 	%rd5, [_ZN3cub18CUB_300001_SM_10006detail8for_each13static_kernelINS2_12policy_hub_t12policy_500_tEmN6thrust24THRUST_300001_SM_1000_NS8cuda_cub20__uninitialized_fill7functorINS7_10device_ptrIdEEdEEEEvT0_T1__param_0];
	mov.u32 	%r2, %ctaid.x;
	mul.wide.u32 	%rd1, %r2, 512;
	sub.s64 	%rd2, %rd5, %rd1;
	setp.lt.u64 	%p1, %rd2, 512;
	@%p1 bra 	$L__BB1_2;
	mov.u32 	%r4, %tid.x;
	cvta.to.global.u64 	%rd11, %rd4;
	cvt.u64.u32 	%rd12, %r4;
	add.s64 	%rd13, %rd1, %rd12;
	shl.b64 	%rd14, %rd13, 3;
	add.s64 	%rd15, %rd11, %rd14;
	st.global.f64 	[%rd15], %fd2;
	st.global.f64 	[%rd15+2048], %fd2;
	bra.uni 	$L__BB1_6;
$L__BB1_2:
	cvta.to.global.u64 	%rd6, %rd4;
	mov.u32 	%r1, %tid.x;
	cvt.u64.u32 	%rd7, %r1;
	setp.le.u64 	%p2, %rd2, %rd7;
	add.s64 	%rd8, %rd1, %rd7;
	shl.b64 	%rd9, %rd8, 3;
	add.s64 	%rd3, %rd6, %rd9;
	@%p2 bra 	$L__BB1_4;
	st.global.f64 	[%rd3], %fd2;
$L__BB1_4:
	add.s32 	%r3, %r1, 256;
	cvt.u64.u32 	%rd10, %r3;
	setp.le.u64 	%p3, %rd2, %rd10;
	@%p3 bra 	$L__BB1_6;
	st.global.f64 	[%rd3+2048], %fd2;
$L__BB1_6:
	ret;

}
	// .globl	_ZN3cub18CUB_300001_SM_10006detail9transform16transform_kernelINS2_10policy_hubILb1EN4cuda3std3__45tupleIJN6thrust24THRUST_300001_SM_1000_NS17counting_iteratorIiNSA_11use_defaultESC_SC_EEEEEE10policy1000Ei7rng_gpuNSA_6detail15normal_iteratorINSA_10device_ptrIdEEEEJSD_EEEvT0_iT1_T2_DpNS2_10kernel_argIT3_EE
.visible .entry _ZN3cub18CUB_300001_SM_10006detail9transform16transform_kernelINS2_10policy_hubILb1EN4cuda3std3__45tupleIJN6thrust24THRUST_300001_SM_1000_NS17counting_iteratorIiNSA_11use_defaultESC_SC_EEEEEE10policy1000Ei7rng_gpuNSA_6detail15normal_iteratorINSA_10device_ptrIdEEEEJSD_EEEvT0_iT1_T2_DpNS2_10kernel_argIT3_EE(
	.param .u32 _ZN3cub18CUB_300001_SM_10006detail9transform16transform_kernelINS2_10policy_hubILb1EN4cuda3std3__45tupleIJN6thrust24THRUST_300001_SM_1000_NS17counting_iteratorIiNSA_11use_defaultESC_SC_EEEEEE10policy1000Ei7rng_gpuNSA_6detail15normal_iteratorINSA_10device_ptrIdEEEEJSD_EEEvT0_iT1_T2_DpNS2_10kernel_argIT3_EE_param_0,
	.param .u32 _ZN3cub18CUB_300001_SM_10006detail9transform16transform_kernelINS2_10policy_hubILb1EN4cuda3std3__45tupleIJN6thrust24THRUST_300001_SM_1000_NS17counting_iteratorIiNSA_11use_defaultESC_SC_EEEEEE10policy1000Ei7rng_gpuNSA_6detail15normal_iteratorINSA_10device_ptrIdEEEEJSD_EEEvT0_iT1_T2_DpNS2_10kernel_argIT3_EE_param_1,
	.param .align 1 .b8 _ZN3cub18CUB_300001_SM_10006detail9transform16transform_kernelINS2_10policy_hubILb1EN4cuda3std3__45tupleIJN6thrust24THRUST_300001_SM_1000_NS17counting_iteratorIiNSA_11use_defaultESC_SC_EEEEEE10policy1000Ei7rng_gpuNSA_6detail15normal_iteratorINSA_10device_ptrIdEEEEJSD_EEEvT0_iT1_T2_DpNS2_10kernel_argIT3_EE_param_2[1],
	.param .align 8 .b8 _ZN3cub18CUB_300001_SM_10006detail9transform16transform_kernelINS2_10policy_hubILb1EN4cuda3std3__45tupleIJN6thrust24THRUST_300001_SM_1000_NS17counting_iteratorIiNSA_11use_defaultESC_SC_EEEEEE10policy1000Ei7rng_gpuNSA_6detail15normal_iteratorINSA_10device_ptrIdEEEEJSD_EEEvT0_iT1_T2_DpNS2_10kernel_argIT3_EE_param_3[8],
	.param .align 8 .b8 _ZN3cub18CUB_300001_SM_10006detail9transform16transform_kernelINS2_10policy_hubILb1EN4cuda3std3__45tupleIJN6thrust24THRUST_300001_SM_1000_NS17counting_iteratorIiNSA_11use_defaultESC_SC_EEEEEE10policy1000Ei7rng_gpuNSA_6detail15normal_iteratorINSA_10device_ptrIdEEEEJSD_EEEvT0_iT1_T2_DpNS2_10kernel_argIT3_EE_param_4[16]
)
.maxntid 128
{
	.reg .pred 	%p<27>;
	.reg .b32 	%r<286>;
	.reg .b64 	%rd<20>;
	.reg .b64 	%fd<31>;

	ld.param.u32 	%r1, [_ZN3cub18CUB_300001_SM_10006detail9transform16transform_kernelINS2_10policy_hubILb1EN4cuda3std3__45tupleIJN6thrust24THRUST_300001_SM_1000_NS17counting_iteratorIiNSA_11use_defaultESC_SC_EEEEEE10policy1000Ei7rng_gpuNSA_6detail15normal_iteratorINSA_10device_ptrIdEEEEJSD_EEEvT0_iT1_T2_DpNS2_10kernel_argIT3_EE_param_4];
	ld.param.u32 	%r55, [_ZN3cub18CUB_300001_SM_10006detail9transform16transform_kernelINS2_10policy_hubILb1EN4cuda3std3__45tupleIJN6thrust24THRUST_300001_SM_1000_NS17counting_iteratorIiNSA_11use_defaultESC_SC_EEEEEE10policy1000Ei7rng_gpuNSA_6detail15normal_iteratorINSA_10device_ptrIdEEEEJSD_EEEvT0_iT1_T2_DpNS2_10kernel_argIT3_EE_param_0];
	ld.param.u64 	%rd7, [_ZN3cub18CUB_300001_SM_10006detail9transform16transform_kernelINS2_10policy_hubILb1EN4cuda3std3__45tupleIJN6thrust24THRUST_300001_SM_1000_NS17counting_iteratorIiNSA_11use_defaultESC_SC_EEEEEE10policy1000Ei7rng_gpuNSA_6detail15normal_iteratorINSA_10device_ptrIdEEEEJSD_EEEvT0_iT1_T2_DpNS2_10kernel_argIT3_EE_param_3];
	ld.param.u32 	%r54, [_ZN3cub18CUB_300001_SM_10006detail9transform16transform_kernelINS2_10policy_hubILb1EN4cuda3std3__45tupleIJN6thrust24THRUST_300001_SM_1000_NS17counting_iteratorIiNSA_11use_defaultESC_SC_EEEEEE10policy1000Ei7rng_gpuNSA_6detail15normal_iteratorINSA_10device_ptrIdEEEEJSD_EEEvT0_iT1_T2_DpNS2_10kernel_argIT3_EE_param_1];
	cvta.to.global.u64 	%rd1, %rd7;
	shl.b32 	%r56, %r54, 7;
	mov.u32 	%r57, %ctaid.x;
	mul.lo.s32 	%r2, %r56, %r57;
	sub.s32 	%r58, %r55, %r2;
	min.s32 	%r3, %r56, %r58;
	add.s32 	%r4, %r1, %r2;
	setp.gt.s32 	%p1, %r56, %r58;
	@%p1 bra 	$L__BB2_8;
	setp.lt.s32 	%p2, %r54, 1;
	@%p2 bra 	$L__BB2_25;
	mov.u32 	%r5, %tid.x;
	and.b32  	%r6, %r54, 3;
	setp.lt.u32 	%p3, %r54, 4;
	mov.b32 	%r282, 0;
	@%p3 bra 	$L__BB2_5;
	and.b32  	%r282, %r54, 2147483644;
	neg.s32 	%r276, %r282;
	add.s32 	%r60, %r1, %r5;
	add.s32 	%r61, %r60, %r2;
	mul.lo.s32 	%r275, %r61, 10000000;
	add.s32 	%r274, %r275, 1280000000;
	add.s32 	%r273, %r275, -1734967296;
	mul.wide.s32 	%rd8, %r2, 8;
	add.s64 	%rd9, %rd8, %rd1;
	add.s64 	%rd2, %rd9, 2048;
	add.s32 	%r271, %r275, -454967296;
	mov.u32 	%r272, %r5;
$L__BB2_4:
	mul.hi.u32 	%r62, %r275, 3;
	sub.s32 	%r63, %r275, %r62;
	shr.u32 	%r64, %r63, 1;
	add.s32 	%r65, %r64, %r62;
	shr.u32 	%r66, %r65, 30;
	mul.lo.s32 	%r67, %r66, 2147483647;
	sub.s32 	%r68, %r275, %r67;
	mul.hi.u32 	%r69, %r274, 3;
	sub.s32 	%r70, %r274, %r69;
	shr.u32 	%r71, %r70, 1;
	add.s32 	%r72, %r71, %r69;
	shr.u32 	%r73, %r72, 30;
	mul.lo.s32 	%r74, %r73, 2147483647;
	sub.s32 	%r75, %r274, %r74;
	mul.hi.u32 	%r76, %r273, 3;
	sub.s32 	%r77, %r273, %r76;
	shr.u32 	%r78, %r77, 1;
	add.s32 	%r79, %r78, %r76;
	shr.u32 	%r80, %r79, 30;
	mul.lo.s32 	%r81, %r80, 2147483647;
	sub.s32 	%r82, %r273, %r81;
	mul.wide.s32 	%rd10, %r272, 8;
	add.s64 	%rd11, %rd2, %rd10;
	mul.hi.u32 	%r83, %r271, 3;
	sub.s32 	%r84, %r271, %r83;
	shr.u32 	%r85, %r84, 1;
	add.s32 	%r86, %r85, %r83;
	shr.u32 	%r87, %r86, 30;
	mul.lo.s32 	%r88, %r87, 2147483647;
	sub.s32 	%r89, %r271, %r88;
	max.u32 	%r90, %r68, 1;
	mul.hi.u32 	%r91, %r90, 1581746633;
	shr.u32 	%r92, %r91, 14;
	mul.lo.s32 	%r93, %r92, 44488;
	sub.s32 	%r94, %r90, %r93;
	mul.lo.s32 	%r95, %r94, 48271;
	mul.lo.s32 	%r96, %r92, 3399;
	setp.lt.u32 	%p4, %r95, %r96;
	xor.b32  	%r97, %r96, 2147483647;
	neg.s32 	%r98, %r96;
	selp.b32 	%r99, %r97, %r98, %p4;
	add.s32 	%r100, %r95, %r99;
	add.s32 	%r101, %r100, -1;
	cvt.rn.f64.u32 	%fd1, %r101;
	div.rn.f64 	%fd2, %fd1, 0d41DFFFFFFF800000;
	fma.rn.f64 	%fd3, %fd2, 0d402E000000000000, 0d4039000000000000;
	st.global.f64 	[%rd11+-2048], %fd3;
	max.u32 	%r102, %r75, 1;
	mul.hi.u32 	%r103, %r102, 1581746633;
	shr.u32 	%r104, %r103, 14;
	mul.lo.s32 	%r105, %r104, 44488;
	sub.s32 	%r106, %r102, %r105;
	mul.lo.s32 	%r107, %r106, 48271;
	mul.lo.s32 	%r108, %r104, 3399;
	setp.lt.u32 	%p5, %r107, %r108;
	xor.b32  	%r109, %r108, 2147483647;
	neg.s32 	%r110, %r108;
	selp.b32 	%r111, %r109, %r110, %p5;
	add.s32 	%r112, %r107, %r111;
	add.s32 	%r113, %r112, -1;
	cvt.rn.f64.u32 	%fd4, %r113;
	div.rn.f64 	%fd5, %fd4, 0d41DFFFFFFF800000;
	fma.rn.f64 	%fd6, %fd5, 0d402E000000000000, 0d4039000000000000;
	st.global.f64 	[%rd11+-1024], %fd6;
	max.u32 	%r114, %r82, 1;
	mul.hi.u32 	%r115, %r114, 1581746633;
	shr.u32 	%r116, %r115, 14;
	mul.lo.s32 	%r117, %r116, 44488;
	sub.s32 	%r118, %r114, %r117;
	mul.lo.s32 	%r119, %r118, 48271;
	mul.lo.s32 	%r120, %r116, 3399;
	setp.lt.u32 	%p6, %r119, %r120;
	xor.b32  	%r121, %r120, 2147483647;
	neg.s32 	%r122, %r120;
	selp.b32 	%r123, %r121, %r122, %p6;
	add.s32 	%r124, %r119, %r123;
	add.s32 	%r125, %r124, -1;
	cvt.rn.f64.u32 	%fd7, %r125;
	div.rn.f64 	%fd8, %fd7, 0d41DFFFFFFF800000;
	fma.rn.f64 	%fd9, %fd8, 0d402E000000000000, 0d4039000000000000;
	st.global.f64 	[%rd11], %fd9;
	max.u32 	%r126, %r89, 1;
	mul.hi.u32 	%r127, %r126, 1581746633;
	shr.u32 	%r128, %r127, 14;
	mul.lo.s32 	%r129, %r128, 44488;
	sub.s32 	%r130, %r126, %r129;
	mul.lo.s32 	%r131, %r130, 48271;
	mul.lo.s32 	%r132, %r128, 3399;
	setp.lt.u32 	%p7, %r131, %r132;
	xor.b32  	%r133, %r132, 2147483647;
	neg.s32 	%r134, %r132;
	selp.b32 	%r135, %r133, %r134, %p7;
	add.s32 	%r136, %r131, %r135;
	add.s32 	%r137, %r136, -1;
	cvt.rn.f64.u32 	%fd10, %r137;
	div.rn.f64 	%fd11, %fd10, 0d41DFFFFFFF800000;
	fma.rn.f64 	%fd12, %fd11, 0d402E000000000000, 0d4039000000000000;
	st.global.f64 	[%rd11+1024], %fd12;
	add.s32 	%r276, %r276, 4;
	add.s32 	%r275, %r275, 825032704;
	add.s32 	%r274, %r274, 825032704;
	add.s32 	%r273, %r273, 825032704;
	add.s32 	%r272, %r272, 512;
	add.s32 	%r271, %r271, 825032704;
	setp.eq.s32 	%p8, %r276, 0;
	@%p8 bra 	$L__BB2_5;
	bra.uni 	$L__BB2_4;
$L__BB2_5:
	setp.eq.s32 	%p9, %r6, 0;
	@%p9 bra 	$L__BB2_25;
	mul.wide.s32 	%rd12, %r2, 8;
	add.s64 	%rd6, %rd1, %rd12;
	shl.b32 	%r138, %r282, 7;
	add.s32 	%r285, %r5, %r138;
	add.s32 	%r139, %r1, %r5;
	add.s32 	%r140, %r139, %r2;
	add.s32 	%r141, %r140, %r138;
	mul.lo.s32 	%r284, %r141, 10000000;
	neg.s32 	%r283, %r6;
$L__BB2_7:
	.pragma "nounroll";
	mul.wide.s32 	%rd13, %r285, 8;
	add.s64 	%rd14, %rd6, %rd13;
	mul.hi.u32 	%r142, %r284, 3;
	sub.s32 	%r143, %r284, %r142;
	shr.u32 	%r144, %r143, 1;
	add.s32 	%r145, %r144, %r142;
	shr.u32 	%r146, %r145, 30;
	mul.lo.s32 	%r147, %r146, 2147483647;
	sub.s32 	%r148, %r284, %r147;
	max.u32 	%r149, %r148, 1;
	mul.hi.u32 	%r150, %r149, 1581746633;
	shr.u32 	%r151, %r150, 14;
	mul.lo.s32 	%r152, %r151, 44488;
	sub.s32 	%r153, %r149, %r152;
	mul.lo.s32 	%r154, %r153, 48271;
	mul.lo.s32 	%r155, %r151, 3399;
	setp.lt.u32 	%p10, %r154, %r155;
	xor.b32  	%r156, %r155, 2147483647;
	neg.s32 	%r157, %r155;
	selp.b32 	%r158, %r156, %r157, %p10;
	add.s32 	%r159, %r154, %r158;
	add.s32 	%r160, %r159, -1;
	cvt.rn.f64.u32 	%fd13, %r160;
	div.rn.f64 	%fd14, %fd13, 0d41DFFFFFFF800000;
	fma.rn.f64 	%fd15, %fd14, 0d402E000000000000, 0d4039000000000000;
	st.global.f64 	[%rd14], %fd15;
	add.s32 	%r285, %r285, 128;
	add.s32 	%r284, %r284, 1280000000;
	add.s32 	%r283, %r283, 1;
	setp.ne.s32 	%p11, %r283, 0;
	@%p11 bra 	$L__BB2_7;
	bra.uni 	$L__BB2_25;
$L__BB2_8:
	setp.lt.s32 	%p12, %r54, 1;
	@%p12 bra 	$L__BB2_25;
	mov.u32 	%r13, %tid.x;
	and.b32  	%r14, %r54, 3;
	setp.lt.u32 	%p13, %r54, 4;
	mov.b32 	%r278, 0;
	@%p13 bra 	$L__BB2_20;
	and.b32  	%r278, %r54, 2147483644;
	mul.wide.s32 	%rd15, %r2, 8;
	add.s64 	%rd3, %rd1, %rd15;
	mov.b32 	%r277, 0;
$L__BB2_11:
	shl.b32 	%r163, %r277, 7;
	add.s32 	%r29, %r163, %r13;
	setp.ge.s32 	%p14, %r29, %r3;
	mul.wide.s32 	%rd16, %r29, 8;
	add.s64 	%rd4, %rd3, %rd16;
	@%p14 bra 	$L__BB2_13;
	add.s32 	%r164, %r29, %r4;
	mul.lo.s32 	%r165, %r164, 10000000;
	mul.hi.u32 	%r166, %r165, 3;
	sub.s32 	%r167, %r165, %r166;
	shr.u32 	%r168, %r167, 1;
	add.s32 	%r169, %r168, %r166;
	shr.u32 	%r170, %r169, 30;
	mul.lo.s32 	%r171, %r170, 2147483647;
	sub.s32 	%r172, %r165, %r171;
	max.u32 	%r173, %r172, 1;
	mul.hi.u32 	%r174, %r173, 1581746633;
	shr.u32 	%r175, %r174, 14;
	mul.lo.s32 	%r176, %r175, 44488;
	sub.s32 	%r177, %r173, %r176;
	mul.lo.s32 	%r178, %r177, 48271;
	mul.lo.s32 	%r179, %r175, 3399;
	setp.lt.u32 	%p15, %r178, %r179;
	xor.b32  	%r180, %r179, 2147483647;
	neg.s32 	%r181, %r179;
	selp.b32 	%r182, %r180, %r181, %p15;
	add.s32 	%r183, %r178, %r182;
	add.s32 	%r184, %r183, -1;
	cvt.rn.f64.u32 	%fd16, %r184;
	div.rn.f64 	%fd17, %fd16, 0d41DFFFFFFF800000;
	fma.rn.f64 	%fd18, %fd17, 0d402E000000000000, 0d4039000000000000;
	st.global.f64 	[%rd4], %fd18;
$L__BB2_13:
	add.s32 	%r30, %r29, 128;
	setp.ge.s32 	%p16, %r30, %r3;
	@%p16 bra 	$L__BB2_15;
	add.s32 	%r185, %r30, %r4;
	mul.lo.s32 	%r186, %r185, 10000000;
	mul.hi.u32 	%r187, %r186, 3;
	sub.s32 	%r188, %r186, %r187;
	shr.u32 	%r189, %r188, 1;
	add.s32 	%r190, %r189, %r187;
	shr.u32 	%r191, %r190, 30;
	mul.lo.s32 	%r192, %r191, 2147483647;
	sub.s32 	%r193, %r186, %r192;
	max.u32 	%r194, %r193, 1;
	mul.hi.u32 	%r195, %r194, 1581746633;
	shr.u32 	%r196, %r195, 14;
	mul.lo.s32 	%r197, %r196, 44488;
	sub.s32 	%r198, %r194, %r197;
	mul.lo.s32 	%r199, %r198, 48271;
	mul.lo.s32 	%r200, %r196, 3399;
	setp.lt.u32 	%p17, %r199, %r200;
	xor.b32  	%r201, %r200, 2147483647;
	neg.s32 	%r202, %r200;
	selp.b32 	%r203, %r201, %r202, %p17;
	add.s32 	%r204, %r199, %r203;
	add.s32 	%r205, %r204, -1;
	cvt.rn.f64.u32 	%fd19, %r205;
	div.rn.f64 	%fd20, %fd19, 0d41DFFFFFFF800000;
	fma.rn.f64 	%fd21, %fd20, 0d402E000000000000, 0d4039000000000000;
	st.global.f64 	[%rd4+1024], %fd21;
$L__BB2_15:
	add.s32 	%r31, %r29, 256;
	setp.ge.s32 	%p18, %r31, %r3;
	@%p18 bra 	$L__BB2_17;
	add.s32 	%r206, %r31, %r4;
	mul.lo.s32 	%r207, %r206, 10000000;
	mul.hi.u32 	%r208, %r207, 3;
	sub.s32 	%r209, %r207, %r208;
	shr.u32 	%r210, %r209, 1;
	add.s32 	%r211, %r210, %r208;
	shr.u32 	%r212, %r211, 30;
	mul.lo.s32 	%r213, %r212, 2147483647;
	sub.s32 	%r214, %r207, %r213;
	max.u32 	%r215, %r214, 1;
	mul.hi.u32 	%r216, %r215, 1581746633;
	shr.u32 	%r217, %r216, 14;
	mul.lo.s32 	%r218, %r217, 44488;
	sub.s32 	%r219, %r215, %r218;
	mul.lo.s32 	%r220, %r219, 48271;
	mul.lo.s32 	%r221, %r217, 3399;
	setp.lt.u32 	%p19, %r220, %r221;
	xor.b32  	%r222, %r221, 2147483647;
	neg.s32 	%r223, %r221;
	selp.b32 	%r224, %r222, %r223, %p19;
	add.s32 	%r225, %r220, %r224;
	add.s32 	%r226, %r225, -1;
	cvt.rn.f64.u32 	%fd22, %r226;
	div.rn.f64 	%fd23, %fd22, 0d41DFFFFFFF800000;
	fma.rn.f64 	%fd24, %fd23, 0d402E000000000000, 0d4039000000000000;
	st.global.f64 	[%rd4+2048], %fd24;
$L__BB2_17:
	add.s32 	%r32, %r29, 384;
	setp.ge.s32 	%p20, %r32, %r3;
	@%p20 bra 	$L__BB2_19;
	add.s32 	%r227, %r32, %r4;
	mul.lo.s32 	%r228, %r227, 10000000;
	mul.hi.u32 	%r229, %r228, 3;
	sub.s32 	%r230, %r228, %r229;
	shr.u32 	%r231, %r230, 1;
	add.s32 	%r232, %r231, %r229;
	shr.u32 	%r233, %r232, 30;
	mul.lo.s32 	%r234, %r233, 2147483647;
	sub.s32 	%r235, %r228, %r234;
	max.u32 	%r236, %r235, 1;
	mul.hi.u32 	%r237, %r236, 1581746633;
	shr.u32 	%r238, %r237, 14;
	mul.lo.s32 	%r239, %r238, 44488;
	sub.s32 	%r240, %r236, %r239;
	mul.lo.s32 	%r241, %r240, 48271;
	mul.lo.s32 	%r242, %r238, 3399;
	setp.lt.u32 	%p21, %r241, %r242;
	xor.b32  	%r243, %r242, 2147483647;
	neg.s32 	%r244, %r242;
	selp.b32 	%r245, %r243, %r244, %p21;
	add.s32 	%r246, %r241, %r245;
	add.s32 	%r247, %r246, -1;
	cvt.rn.f64.u32 	%fd25, %r247;
	div.rn.f64 	%fd26, %fd25, 0d41DFFFFFFF800000;
	fma.rn.f64 	%fd27, %fd26, 0d402E000000000000, 0d4039000000000000;
	st.global.f64 	[%rd4+3072], %fd27;
$L__BB2_19:
	add.s32 	%r277, %r277, 4;
	setp.ne.s32 	%p22, %r277, %r278;
	@%p22 bra 	$L__BB2_11;
$L__BB2_20:
	setp.eq.s32 	%p23, %r14, 0;
	@%p23 bra 	$L__BB2_25;
	mul.wide.s32 	%rd17, %r2, 8;
	add.s64 	%rd5, %rd1, %rd17;
	shl.b32 	%r248, %r278, 7;
	add.s32 	%r281, %r13, %r248;
	add.s32 	%r249, %r1, %r13;
	add.s32 	%r250, %r249, %r2;
	add.s32 	%r251, %r250, %r248;
	mul.lo.s32 	%r280, %r251, 10000000;
	neg.s32 	%r279, %r14;
$L__BB2_22:
	.pragma "nounroll";
	setp.ge.s32 	%p24, %r281, %r3;
	@%p24 bra 	$L__BB2_24;
	mul.hi.u32 	%r252, %r280, 3;
	sub.s32 	%r253, %r280, %r252;
	shr.u32 	%r254, %r253, 1;
	add.s32 	%r255, %r254, %r252;
	shr.u32 	%r256, %r255, 30;
	mul.lo.s32 	%r257, %r256, 2147483647;
	sub.s32 	%r258, %r280, %r257;
	max.u32 	%r259, %r258, 1;
	mul.hi.u32 	%r260, %r259, 1581746633;
	shr.u32 	%r261, %r260, 14;
	mul.lo.s32 	%r262, %r261, 44488;
	sub.s32 	%r263, %r259, %r262;
	mul.lo.s32 	%r264, %r263, 48271;
	mul.lo.s32 	%r265, %r261, 3399;
	setp.lt.u32 	%p25, %r264, %r265;
	xor.b32  	%r266, %r265, 2147483647;
	neg.s32 	%r267, %r265;
	selp.b32 	%r268, %r266, %r267, %p25;
	add.s32 	%r269, %r264, %r268;
	add.s32 	%r270, %r269, -1;
	cvt.rn.f64.u32 	%fd28, %r270;
	div.rn.f64 	%fd29, %fd28, 0d41DFFFFFFF800000;
	fma.rn.f64 	%fd30, %fd29, 0d402E000000000000, 0d4039000000000000;
	mul.wide.s32 	%rd18, %r281, 8;
	add.s64 	%rd19, %rd5, %rd18;
	st.global.f64 	[%rd19], %fd30;
$L__BB2_24:
	add.s32 	%r281, %r281, 128;
	add.s32 	%r280, %r280, 1280000000;
	add.s32 	%r279, %r279, 1;
	setp.eq.s32 	%p26, %r279, 0;
	@%p26 bra 	$L__BB2_25;
	bra.uni 	$L__BB2_22;
$L__BB2_25:
	ret;

}
	// .globl	_ZN3cub18CUB_300001_SM_10006detail9transform16transform_kernelINS2_10policy_hubILb1EN4cuda3std3__45tupleIJN6thrust24THRUST_300001_SM_1000_NS17counting_iteratorIiNSA_11use_defaultESC_SC_EEEEEE10policy1000El7rng_gpuNSA_6detail15normal_iteratorINSA_10device_ptrIdEEEEJSD_EEEvT0_iT1_T2_DpNS2_10kernel_argIT3_EE
.visible .entry _ZN3cub18CUB_300001_SM_10006detail9transform16transform_kernelINS2_10policy_hubILb1EN4cuda3std3__45tupleIJN6thrust24THRUST_300001_SM_1000_NS17counting_iteratorIiNSA_11use_defaultESC_SC_EEEEEE10policy1000El7rng_gpuNSA_6detail15normal_iteratorINSA_10device_ptrIdEEEEJSD_EEEvT0_iT1_T2_DpNS2_10kernel_argIT3_EE(
	.param .u64 _ZN3cub18CUB_300001_SM_10006detail9transform16transform_kernelINS2_10policy_hubILb1EN4cuda3std3__45tupleIJN6thrust24THRUST_300001_SM_1000_NS17counting_iteratorIiNSA_11use_defaultESC_SC_EEEEEE10policy1000El7rng_gpuNSA_6detail15normal_iteratorINSA_10device_ptrIdEEEEJSD_EEEvT0_iT1_T2_DpNS2_10kernel_argIT3_EE_param_0,
	.param .u32 _ZN3cub18CUB_300001_SM_10006detail9transform16transform_kernelINS2_10policy_hubILb1EN4cuda3std3__45tupleIJN6thrust24THRUST_300001_SM_1000_NS17counting_iteratorIiNSA_11use_defaultESC_SC_EEEEEE10policy1000El7rng_gpuNSA_6detail15normal_iteratorINSA_10device_ptrIdEEEEJSD_EEEvT0_iT1_T2_DpNS2_10kernel_argIT3_EE_param_1,
	.param .align 1 .b8 _ZN3cub18CUB_300001_SM_10006detail9transform16transform_kernelINS2_10policy_hubILb1EN4cuda3std3__45tupleIJN6thrust24THRUST_300001_SM_1000_NS17counting_iteratorIiNSA_11use_defaultESC_SC_EEEEEE10policy1000El7rng_gpuNSA_6detail15normal_iteratorINSA_10device_ptrIdEEEEJSD_EEEvT0_iT1_T2_DpNS2_10kernel_argIT3_EE_param_2[1],
	.param .align 8 .b8 _ZN3cub18CUB_300001_SM_10006detail9transform16transform_kernelINS2_10policy_hubILb1EN4cuda3std3__45tupleIJN6thrust24THRUST_300001_SM_1000_NS17counting_iteratorIiNSA_11use_defaultESC_SC_EEEEEE10policy1000El7rng_gpuNSA_6detail15normal_iteratorINSA_10device_ptrIdEEEEJSD_EEEvT0_iT1_T2_DpNS2_10kernel_argIT3_EE_param_3[8],
	.param .align 8 .b8 _ZN3cub18CUB_300001_SM_10006detail9transform16transform_kernelINS2_10policy_hubILb1EN4cuda3std3__45tupleIJN6thrust24THRUST_300001_SM_1000_NS17counting_iteratorIiNSA_11use_defaultESC_SC_EEEEEE10policy1000El7rng_gpuNSA_6detail15normal_iteratorINSA_10device_ptrIdEEEEJSD_EEEvT0_iT1_T2_DpNS2_10kernel_argIT3_EE_param_4[16]
)
.maxntid 128
{
	.reg .pred 	%p<27>;
	.reg .b32 	%r<284>;
	.reg .b64 	%rd<26>;
	.reg .b64 	%fd<31>;

	ld.param.u32 	%r1, [_ZN3cub18CUB_300001_SM_10006detail9transform16transform_kernelINS2_10policy_hubILb1EN4cuda3std3__45tupleIJN6thrust24THRUST_300001_SM_1000_NS17counting_iteratorIiNSA_11use_defaultESC_SC_EEEEEE10policy1000El7rng_gpuNSA_6detail15normal_iteratorINSA_10device_ptrIdEEEEJSD_EEEvT0_iT1_T2_DpNS2_10kernel_argIT3_EE_param_4];
	ld.param.u64 	%rd8, [_ZN3cub18CUB_300001_SM_10006detail9transform16transform_kernelINS2_10policy_hubILb1EN4cuda3std3__45tupleIJN6thrust24THRUST_300001_SM_1000_NS17counting_iteratorIiNSA_11use_defaultESC_SC_EEEEEE10policy1000El7rng_gpuNSA_6detail15normal_iteratorINSA_10device_ptrIdEEEEJSD_EEEvT0_iT1_T2_DpNS2_10kernel_argIT3_EE_param_0];
	ld.param.u64 	%rd9, [_ZN3cub18CUB_300001_SM_10006detail9transform16transform_kernelINS2_10policy_hubILb1EN4cuda3std3__45tupleIJN6thrust24THRUST_300001_SM_1000_NS17counting_iteratorIiNSA_11use_defaultESC_SC_EEEEEE10policy1000El7rng_gpuNSA_6detail15normal_iteratorINSA_10device_ptrIdEEEEJSD_EEEvT0_iT1_T2_DpNS2_10kernel_argIT3_EE_param_3];
	ld.param.u32 	%r54, [_ZN3cub18CUB_300001_SM_10006detail9transform16transform_kernelINS2_10policy_hubILb1EN4cuda3std3__45tupleIJN6thrust24THRUST_300001_SM_1000_NS17counting_iteratorIiNSA_11use_defaultESC_SC_EEEEEE10policy1000El7rng_gpuNSA_6detail15normal_iteratorINSA_10device_ptrIdEEEEJSD_EEEvT0_iT1_T2_DpNS2_10kernel_argIT3_EE_param_1];
	cvta.to.global.u64 	%rd1, %rd9;
	shl.b32 	%r55, %r54, 7;
	mov.u32 	%r56, %ctaid.x;
	cvt.u64.u32 	%rd10, %r56;
	cvt.s64.s32 	%rd11, %r55;
	mul.lo.s64 	%rd2, %rd11, %rd10;
	sub.s64 	%rd12, %rd8, %rd2;
	min.s64 	%rd13, %rd12, %rd11;
	cvt.u32.u64 	%r2, %rd13;
	cvt.u32.u64 	%r3, %rd2;
	add.s32 	%r4, %r1, %r3;
	setp.eq.s32 	%p1, %r55, %r2;
	@%p1 bra 	$L__BB3_18;
	setp.lt.s32 	%p2, %r54, 1;
	@%p2 bra 	$L__BB3_25;
	mov.u32 	%r5, %tid.x;
	and.b32  	%r6, %r54, 3;
	setp.lt.u32 	%p3, %r54, 4;
	mov.b32 	%r280, 0;
	@%p3 bra 	$L__BB3_13;
	and.b32  	%r280, %r54, 2147483644;
	shl.b64 	%rd14, %rd2, 3;
	add.s64 	%rd3, %rd1, %rd14;
	mov.b32 	%r275, 0;
$L__BB3_4:
	shl.b32 	%r59, %r275, 7;
	add.s32 	%r29, %r59, %r5;
	setp.ge.s32 	%p4, %r29, %r2;
	mul.wide.s32 	%rd15, %r29, 8;
	add.s64 	%rd5, %rd3, %rd15;
	@%p4 bra 	$L__BB3_6;
	add.s32 	%r60, %r29, %r4;
	mul.lo.s32 	%r61, %r60, 10000000;
	mul.hi.u32 	%r62, %r61, 3;
	sub.s32 	%r63, %r61, %r62;
	shr.u32 	%r64, %r63, 1;
	add.s32 	%r65, %r64, %r62;
	shr.u32 	%r66, %r65, 30;
	mul.lo.s32 	%r67, %r66, 2147483647;
	sub.s32 	%r68, %r61, %r67;
	max.u32 	%r69, %r68, 1;
	mul.hi.u32 	%r70, %r69, 1581746633;
	shr.u32 	%r71, %r70, 14;
	mul.lo.s32 	%r72, %r71, 44488;
	sub.s32 	%r73, %r69, %r72;
	mul.lo.s32 	%r74, %r73, 48271;
	mul.lo.s32 	%r75, %r71, 3399;
	setp.lt.u32 	%p5, %r74, %r75;
	xor.b32  	%r76, %r75, 2147483647;
	neg.s32 	%r77, %r75;
	selp.b32 	%r78, %r76, %r77, %p5;
	add.s32 	%r79, %r74, %r78;
	add.s32 	%r80, %r79, -1;
	cvt.rn.f64.u32 	%fd1, %r80;
	div.rn.f64 	%fd2, %fd1, 0d41DFFFFFFF800000;
	fma.rn.f64 	%fd3, %fd2, 0d402E000000000000, 0d4039000000000000;
	st.global.f64 	[%rd5], %fd3;
$L__BB3_6:
	add.s32 	%r30, %r29, 128;
	setp.ge.s32 	%p6, %r30, %r2;
	@%p6 bra 	$L__BB3_8;
	add.s32 	%r81, %r30, %r4;
	mul.lo.s32 	%r82, %r81, 10000000;
	mul.hi.u32 	%r83, %r82, 3;
	sub.s32 	%r84, %r82, %r83;
	shr.u32 	%r85, %r84, 1;
	add.s32 	%r86, %r85, %r83;
	shr.u32 	%r87, %r86, 30;
	mul.lo.s32 	%r88, %r87, 2147483647;
	sub.s32 	%r89, %r82, %r88;
	max.u32 	%r90, %r89, 1;
	mul.hi.u32 	%r91, %r90, 1581746633;
	shr.u32 	%r92, %r91, 14;
	mul.lo.s32 	%r93, %r92, 44488;
	sub.s32 	%r94, %r90, %r93;
	mul.lo.s32 	%r95, %r94, 48271;
	mul.lo.s32 	%r96, %r92, 3399;
	setp.lt.u32 	%p7, %r95, %r96;
	xor.b32  	%r97, %r96, 2147483647;
	neg.s32 	%r98, %r96;
	selp.b32 	%r99, %r97, %r98, %p7;
	add.s32 	%r100, %r95, %r99;
	add.s32 	%r101, %r100, -1;
	cvt.rn.f64.u32 	%fd4, %r101;
	div.rn.f64 	%fd5, %fd4, 0d41DFFFFFFF800000;
	fma.rn.f64 	%fd6, %fd5, 0d402E000000000000, 0d4039000000000000;
	st.global.f64 	[%rd5+1024], %fd6;
$L__BB3_8:
	add.s32 	%r31, %r29, 256;
	setp.ge.s32 	%p8, %r31, %r2;
	@%p8 bra 	$L__BB3_10;
	add.s32 	%r102, %r31, %r4;
	mul.lo.s32 	%r103, %r102, 10000000;
	mul.hi.u32 	%r104, %r103, 3;
	sub.s32 	%r105, %r103, %r104;
	shr.u32 	%r106, %r105, 1;
	add.s32 	%r107, %r106, %r104;
	shr.u32 	%r108, %r107, 30;
	mul.lo.s32 	%r109, %r108, 2147483647;
	sub.s32 	%r110, %r103, %r109;
	max.u32 	%r111, %r110, 1;
	mul.hi.u32 	%r112, %r111, 1581746633;
	shr.u32 	%r113, %r112, 14;
	mul.lo.s32 	%r114, %r113, 44488;
	sub.s32 	%r115, %r111, %r114;
	mul.lo.s32 	%r116, %r115, 48271;
	mul.lo.s32 	%r117, %r113, 3399;
	setp.lt.u32 	%p9, %r116, %r117;
	xor.b32  	%r118, %r117, 2147483647;
	neg.s32 	%r119, %r117;
	selp.b32 	%r120, %r118, %r119, %p9;
	add.s32 	%r121, %r116, %r120;
	add.s32 	%r122, %r121, -1;
	cvt.rn.f64.u32 	%fd7, %r122;
	div.rn.f64 	%fd8, %fd7, 0d41DFFFFFFF800000;
	fma.rn.f64 	%fd9, %fd8, 0d402E000000000000, 0d4039000000000000;
	st.global.f64 	[%rd5+2048], %fd9;
$L__BB3_10:
	add.s32 	%r32, %r29, 384;
	setp.ge.s32 	%p10, %r32, %r2;
	@%p10 bra 	$L__BB3_12;
	add.s32 	%r123, %r32, %r4;
	mul.lo.s32 	%r124, %r123, 10000000;
	mul.hi.u32 	%r125, %r124, 3;
	sub.s32 	%r126, %r124, %r125;
	shr.u32 	%r127, %r126, 1;
	add.s32 	%r128, %r127, %r125;
	shr.u32 	%r129, %r128, 30;
	mul.lo.s32 	%r130, %r129, 2147483647;
	sub.s32 	%r131, %r124, %r130;
	max.u32 	%r132, %r131, 1;
	mul.hi.u32 	%r133, %r132, 1581746633;
	shr.u32 	%r134, %r133, 14;
	mul.lo.s32 	%r135, %r134, 44488;
	sub.s32 	%r136, %r132, %r135;
	mul.lo.s32 	%r137, %r136, 48271;
	mul.lo.s32 	%r138, %r134, 3399;
	setp.lt.u32 	%p11, %r137, %r138;
	xor.b32  	%r139, %r138, 2147483647;
	neg.s32 	%r140, %r138;
	selp.b32 	%r141, %r139, %r140, %p11;
	add.s32 	%r142, %r137, %r141;
	add.s32 	%r143, %r142, -1;
	cvt.rn.f64.u32 	%fd10, %r143;
	div.rn.f64 	%fd11, %fd10, 0d41DFFFFFFF800000;
	fma.rn.f64 	%fd12, %fd11, 0d402E000000000000, 0d4039000000000000;
	st.global.f64 	[%rd5+3072], %fd12;
$L__BB3_12:
	add.s32 	%r275, %r275, 4;
	setp.eq.s32 	%p12, %r275, %r280;
	@%p12 bra 	$L__BB3_13;
	bra.uni 	$L__BB3_4;
$L__BB3_13:
	setp.eq.s32 	%p13, %r6, 0;
	@%p13 bra 	$L__BB3_25;
	shl.b64 	%rd16, %rd2, 3;
	add.s64 	%rd7, %rd1, %rd16;
	shl.b32 	%r144, %r280, 7;
	add.s32 	%r283, %r5, %r144;
	add.s32 	%r145, %r1, %r5;
	add.s32 	%r146, %r145, %r3;
	add.s32 	%r147, %r146, %r144;
	mul.lo.s32 	%r282, %r147, 10000000;
	neg.s32 	%r281, %r6;
$L__BB3_15:
	.pragma "nounroll";
	setp.ge.s32 	%p14, %r283, %r2;
	@%p14 bra 	$L__BB3_17;
	mul.hi.u32 	%r148, %r282, 3;
	sub.s32 	%r149, %r282, %r148;
	shr.u32 	%r150, %r149, 1;
	add.s32 	%r151, %r150, %r148;
	shr.u32 	%r152, %r151, 30;
	mul.lo.s32 	%r153, %r152, 2147483647;
	sub.s32 	%r154, %r282, %r153;
	max.u32 	%r155, %r154, 1;
	mul.hi.u32 	%r156, %r155, 1581746633;
	shr.u32 	%r157, %r156, 14;
	mul.lo.s32 	%r158, %r157, 44488;
	sub.s32 	%r159, %r155, %r158;
	mul.lo.s32 	%r160, %r159, 48271;
	mul.lo.s32 	%r161, %r157, 3399;
	setp.lt.u32 	%p15, %r160, %r161;
	xor.b32  	%r162, %r161, 2147483647;
	neg.s32 	%r163, %r161;
	selp.b32 	%r164, %r162, %r163, %p15;
	add.s32 	%r165, %r160, %r164;
	add.s32 	%r166, %r165, -1;
	cvt.rn.f64.u32 	%fd13, %r166;
	div.rn.f64 	%fd14, %fd13, 0d41DFFFFFFF800000;
	fma.rn.f64 	%fd15, %fd14, 0d402E000000000000, 0d4039000000000000;
	mul.wide.s32 	%rd17, %r283, 8;
	add.s64 	%rd18, %rd7, %rd17;
	st.global.f64 	[%rd18], %fd15;
$L__BB3_17:
	add.s32 	%r283, %r283, 128;
	add.s32 	%r282, %r282, 1280000000;
	add.s32 	%r281, %r281, 1;
	setp.ne.s32 	%p16, %r281, 0;
	@%p16 bra 	$L__BB3_15;
	bra.uni 	$L__BB3_25;
$L__BB3_18:
	setp.lt.s32 	%p17, %r54, 1;
	@%p17 bra 	$L__BB3_25;
	mov.u32 	%r8, %tid.x;
	and.b32  	%r9, %r54, 3;
	setp.lt.u32 	%p18, %r54, 4;
	mov.b32 	%r276, 0;
	@%p18 bra 	$L__BB3_22;
	and.b32  	%r276, %r54, 2147483644;
	neg.s32 	%r274, %r276;
	add.s32 	%r168, %r1, %r8;
	add.s32 	%r169, %r168, %r3;
	mul.lo.s32 	%r273, %r169, 10000000;
	add.s32 	%r272, %r273, 1280000000;
	add.s32 	%r271, %r273, -1734967296;
	shl.b64 	%rd19, %rd2, 3;
	add.s64 	%rd20, %rd19, %rd1;
	add.s64 	%rd4, %rd20, 2048;
	add.s32 	%r269, %r273, -454967296;
	mov.u32 	%r270, %r8;
$L__BB3_21:
	mul.hi.u32 	%r170, %r273, 3;
	sub.s32 	%r171, %r273, %r170;
	shr.u32 	%r172, %r171, 1;
	add.s32 	%r173, %r172, %r170;
	shr.u32 	%r174, %r173, 30;
	mul.lo.s32 	%r175, %r174, 2147483647;
	sub.s32 	%r176, %r273, %r175;
	mul.hi.u32 	%r177, %r272, 3;
	sub.s32 	%r178, %r272, %r177;
	shr.u32 	%r179, %r178, 1;
	add.s32 	%r180, %r179, %r177;
	shr.u32 	%r181, %r180, 30;
	mul.lo.s32 	%r182, %r181, 2147483647;
	sub.s32 	%r183, %r272, %r182;
	mul.hi.u32 	%r184, %r271, 3;
	sub.s32 	%r185, %r271, %r184;
	shr.u32 	%r186, %r185, 1;
	add.s32 	%r187, %r186, %r184;
	shr.u32 	%r188, %r187, 30;
	mul.lo.s32 	%r189, %r188, 2147483647;
	sub.s32 	%r190, %r271, %r189;
	mul.wide.s32 	%rd21, %r270, 8;
	add.s64 	%rd22, %rd4, %rd21;
	mul.hi.u32 	%r191, %r269, 3;
	sub.s32 	%r192, %r269, %r191;
	shr.u32 	%r193, %r192, 1;
	add.s32 	%r194, %r193, %r191;
	shr.u32 	%r195, %r194, 30;
	mul.lo.s32 	%r196, %r195, 2147483647;
	sub.s32 	%r197, %r269, %r196;
	max.u32 	%r198, %r176, 1;
	mul.hi.u32 	%r199, %r198, 1581746633;
	shr.u32 	%r200, %r199, 14;
	mul.lo.s32 	%r201, %r200, 44488;
	sub.s32 	%r202, %r198, %r201;
	mul.lo.s32 	%r203, %r202, 48271;
	mul.lo.s32 	%r204, %r200, 3399;
	setp.lt.u32 	%p19, %r203, %r204;
	xor.b32  	%r205, %r204, 2147483647;
	neg.s32 	%r206, %r204;
	selp.b32 	%r207, %r205, %r206, %p19;
	add.s32 	%r208, %r203, %r207;
	add.s32 	%r209, %r208, -1;
	cvt.rn.f64.u32 	%fd16, %r209;
	div.rn.f64 	%fd17, %fd16, 0d41DFFFFFFF800000;
	fma.rn.f64 	%fd18, %fd17, 0d402E000000000000, 0d4039000000000000;
	st.global.f64 	[%rd22+-2048], %fd18;
	max.u32 	%r210, %r183, 1;
	mul.hi.u32 	%r211, %r210, 1581746633;
	shr.u32 	%r212, %r211, 14;
	mul.lo.s32 	%r213, %r212, 44488;
	sub.s32 	%r214, %r210, %r213;
	mul.lo.s32 	%r215, %r214, 48271;
	mul.lo.s32 	%r216, %r212, 3399;
	setp.lt.u32 	%p20, %r215, %r216;
	xor.b32  	%r217, %r216, 2147483647;
	neg.s32 	%r218, %r216;
	selp.b32 	%r219, %r217, %r218, %p20;
	add.s32 	%r220, %r215, %r219;
	add.s32 	%r221, %r220, -1;
	cvt.rn.f64.u32 	%fd19, %r221;
	div.rn.f64 	%fd20, %fd19, 0d41DFFFFFFF800000;
	fma.rn.f64 	%fd21, %fd20, 0d402E000000000000, 0d4039000000000000;
	st.global.f64 	[%rd22+-1024], %fd21;
	max.u32 	%r222, %r190, 1;
	mul.hi.u32 	%r223, %r222, 1581746633;
	shr.u32 	%r224, %r223, 14;
	mul.lo.s32 	%r225, %r224, 44488;
	sub.s32 	%r226, %r222, %r225;
	mul.lo.s32 	%r227, %r226, 48271;
	mul.lo.s32 	%r228, %r224, 3399;
	setp.lt.u32 	%p21, %r227, %r228;
	xor.b32  	%r229, %r228, 2147483647;
	neg.s32 	%r230, %r228;
	selp.b32 	%r231, %r229, %r230, %p21;
	add.s32 	%r232, %r227, %r231;
	add.s32 	%r233, %r232, -1;
	cvt.rn.f64.u32 	%fd22, %r233;
	div.rn.f64 	%fd23, %fd22, 0d41DFFFFFFF800000;
	fma.rn.f64 	%fd24, %fd23, 0d402E000000000000, 0d4039000000000000;
	st.global.f64 	[%rd22], %fd24;
	max.u32 	%r234, %r197, 1;
	mul.hi.u32 	%r235, %r234, 1581746633;
	shr.u32 	%r236, %r235, 14;
	mul.lo.s32 	%r237, %r236, 44488;
	sub.s32 	%r238, %r234, %r237;
	mul.lo.s32 	%r239, %r238, 48271;
	mul.lo.s32 	%r240, %r236, 3399;
	setp.lt.u32 	%p22, %r239, %r240;
	xor.b32  	%r241, %r240, 2147483647;
	neg.s32 	%r242, %r240;
	selp.b32 	%r243, %r241, %r242, %p22;
	add.s32 	%r244, %r239, %r243;
	add.s32 	%r245, %r244, -1;
	cvt.rn.f64.u32 	%fd25, %r245;
	div.rn.f64 	%fd26, %fd25, 0d41DFFFFFFF800000;
	fma.rn.f64 	%fd27, %fd26, 0d402E000000000000, 0d4039000000000000;
	st.global.f64 	[%rd22+1024], %fd27;
	add.s32 	%r274, %r274, 4;
	add.s32 	%r273, %r273, 825032704;
	add.s32 	%r272, %r272, 825032704;
	add.s32 	%r271, %r271, 825032704;
	add.s32 	%r270, %r270, 512;
	add.s32 	%r269, %r269, 825032704;
	setp.eq.s32 	%p23, %r274, 0;
	@%p23 bra 	$L__BB3_22;
	bra.uni 	$L__BB3_21;
$L__BB3_22:
	setp.eq.s32 	%p24, %r9, 0;
	@%p24 bra 	$L__BB3_25;
	shl.b64 	%rd23, %rd2, 3;
	add.s64 	%rd6, %rd1, %rd23;
	shl.b32 	%r246, %r276, 7;
	add.s32 	%r279, %r8, %r246;
	add.s32 	%r247, %r1, %r8;
	add.s32 	%r248, %r247, %r3;
	add.s32 	%r249, %r248, %r246;
	mul.lo.s32 	%r278, %r249, 10000000;
	neg.s32 	%r277, %r9;
$L__BB3_24:
	.pragma "nounroll";
	mul.wide.s32 	%rd24, %r279, 8;
	add.s64 	%rd25, %rd6, %rd24;
	mul.hi.u32 	%r250, %r278, 3;
	sub.s32 	%r251, %r278, %r250;
	shr.u32 	%r252, %r251, 1;
	add.s32 	%r253, %r252, %r250;
	shr.u32 	%r254, %r253, 30;
	mul.lo.s32 	%r255, %r254, 2147483647;
	sub.s32 	%r256, %r278, %r255;
	max.u32 	%r257, %r256, 1;
	mul.hi.u32 	%r258, %r257, 1581746633;
	shr.u32 	%r259, %r258, 14;
	mul.lo.s32 	%r260, %r259, 44488;
	sub.s32 	%r261, %r257, %r260;
	mul.lo.s32 	%r262, %r261, 48271;
	mul.lo.s32 	%r263, %r259, 3399;
	setp.lt.u32 	%p25, %r262, %r263;
	xor.b32  	%r264, %r263, 2147483647;
	neg.s32 	%r265, %r263;
	selp.b32 	%r266, %r264, %r265, %p25;
	add.s32 	%r267, %r262, %r266;
	add.s32 	%r268, %r267, -1;
	cvt.rn.f64.u32 	%fd28, %r268;
	div.rn.f64 	%fd29, %fd28, 0d41DFFFFFFF800000;
	fma.rn.f64 	%fd30, %fd29, 0d402E000000000000, 0d4039000000000000;
	st.global.f64 	[%rd25], %fd30;
	add.s32 	%r279, %r279, 128;
	add.s32 	%r278, %r278, 1280000000;
	add.s32 	%r277, %r277, 1;
	setp.eq.s32 	%p26, %r277, 0;
	@%p26 bra 	$L__BB3_25;
	bra.uni 	$L__BB3_24;
$L__BB3_25:
	ret;

}


// ===== COMPILED SASS (sm_100) =====

	.target	sm_100

	.elftype	@"ET_EXEC"


//--------------------- .note.nv.tkinfo           --------------------------
	.section	.note.nv.tkinfo,"",@"SHT_NOTE"
	.sectionflags	@"SHF_NOTE_NV_TKINFO"
	.tkinfo
        /*0018*/ 	.word	0x00000002
        /*0030*/ 	.string	""
        /*0030*/ 	.string	"ptxas"
        /*0030*/ 	.string	"Cuda compilation tools, release 13.0, V13.0.88"
        /*0030*/ 	.string	"Build cuda_13.0.r13.0/compiler.36424714_0"
        /*0030*/ 	.string	"-arch sm_100 -m 64 "



//--------------------- .note.nv.cuinfo           --------------------------
	.section	.note.nv.cuinfo,"",@"SHT_NOTE"
	.sectionflags	@"SHF_NOTE_NV_CUINFO"
        /*0018*/ 	.short	0x0002
        /*001a*/ 	.short	0x0064
        /*001c*/ 	.short	0x0082
	.zero		2


//--------------------- .nv.info                  --------------------------
	.section	.nv.info,"",@"SHT_CUDA_INFO"
	.align	4


	//----- nvinfo : EIATTR_REGCOUNT
	.align		4
        /*0000*/ 	.byte	0x04, 0x2f
        /*0002*/ 	.short	(.L_44 - .L_43)
	.align		4
.L_43:
        /*0004*/ 	.word	index@(_ZN3cub18CUB_300001_SM_10006detail11EmptyKernelIvEEvv)
        /*0008*/ 	.word	0x00000004


	//----- nvinfo : EIATTR_FRAME_SIZE
	.align		4
.L_44:
        /*000c*/ 	.byte	0x04, 0x11
        /*000e*/ 	.short	(.L_46 - .L_45)
	.align		4
.L_45:
        /*0010*/ 	.word	index@(_ZN3cub18CUB_300001_SM_10006detail11EmptyKernelIvEEvv)
        /*0014*/ 	.word	0x00000000


	//----- nvinfo : EIATTR_REGCOUNT
	.align		4
.L_46:
        /*0018*/ 	.byte	0x04, 0x2f
        /*001a*/ 	.short	(.L_48 - .L_47)
	.align		4
.L_47:
        /*001c*/ 	.word	index@(_ZN3cub18CUB_300001_SM_10006detail8for_each13static_kernelINS2_12policy_hub_t12policy_500_tEmN6thrust24THRUST_300001_SM_1000_NS8cuda_cub20__uninitialized_fill7functorINS7_10device_ptrIdEEdEEEEvT0_T1_)
        /*0020*/ 	.word	0x00000009


	//----- nvinfo : EIATTR_FRAME_SIZE
	.align		4
.L_48:
        /*0024*/ 	.byte	0x04, 0x11
        /*0026*/ 	.short	(.L_50 - .L_49)
	.align		4
.L_49:
        /*0028*/ 	.word	index@(_ZN3cub18CUB_300001_SM_10006detail8for_each13static_kernelINS2_12policy_hub_t12policy_500_tEmN6thrust24THRUST_300001_SM_1000_NS8cuda_cub20__uninitialized_fill7functorINS7_10device_ptrIdEEdEEEEvT0_T1_)
        /*002c*/ 	.word	0x00000000


	//----- nvinfo : EIATTR_REGCOUNT
	.align		4
.L_50:
        /*0030*/ 	.byte	0x04, 0x2f
        /*0032*/ 	.short	(.L_52 - .L_51)
	.align		4
.L_51:
        /*0034*/ 	.word	index@(_ZN3cub18CUB_300001_SM_10006detail9transform16transform_kernelINS2_10policy_hubILb1EN4cuda3std3__45tupleIJN6thrust24THRUST_300001_SM_1000_NS17counting_iteratorIiNSA_11use_defaultESC_SC_EEEEEE10policy1000Ei7rng_gpuNSA_6detail15normal_iteratorINSA_10device_ptrIdEEEEJSD_EEEvT0_iT1_T2_DpNS2_10kernel_argIT3_EE)
        /*0038*/ 	.word	0x00000023


	//----- nvinfo : EIATTR_FRAME_SIZE
	.align		4
.L_52:
        /*003c*/ 	.byte	0x04, 0x11
        /*003e*/ 	.short	(.L_54 - .L_53)
	.align		4
.L_53:
        /*0040*/ 	.word	index@($__internal_1_$__cuda_sm20_div_rn_f64_full)
        /*0044*/ 	.word	0x00000000


	//----- nvinfo : EIATTR_FRAME_SIZE
	.align		4
.L_54:
        /*0048*/ 	.byte	0x04, 0x11
        /*004a*/ 	.short	(.L_56 - .L_55)
	.align		4
.L_55:
        /*004c*/ 	.word	index@(_ZN3cub18CUB_300001_SM_10006detail9transform16transform_kernelINS2_10policy_hubILb1EN4cuda3std3__45tupleIJN6thrust24THRUST_300001_SM_1000_NS17counting_iteratorIiNSA_11use_defaultESC_SC_EEEEEE10policy1000Ei7rng_gpuNSA_6detail15normal_iteratorINSA_10device_ptrIdEEEEJSD_EEEvT0_iT1_T2_DpNS2_10kernel_argIT3_EE)
        /*0050*/ 	.word	0x00000000


	//----- nvinfo : EIATTR_REGCOUNT
	.align		4
.L_56:
        /*0054*/ 	.byte	0x04, 0x2f
        /*0056*/ 	.short	(.L_58 - .L_57)
	.align		4
.L_57:
        /*0058*/ 	.word	index@(_ZN3cub18CUB_300001_SM_10006detail9transform16transform_kernelINS2_10policy_hubILb1EN4cuda3std3__45tupleIJN6thrust24THRUST_300001_SM_1000_NS17counting_iteratorIiNSA_11use_defaultESC_SC_EEEEEE10policy1000El7rng_gpuNSA_6detail15normal_iteratorINSA_10device_ptrIdEEEEJSD_EEEvT0_iT1_T2_DpNS2_10kernel_argIT3_EE)
        /*005c*/ 	.word	0x00000023


	//----- nvinfo : EIATTR_FRAME_SIZE
	.align		4
.L_58:
        /*0060*/ 	.byte	0x04, 0x11
        /*0062*/ 	.short	(.L_60 - .L_59)
	.align		4
.L_59:
        /*0064*/ 	.word	index@($__internal_0_$__cuda_sm20_div_rn_f64_full)
        /*0068*/ 	.word	0x00000000


	//----- nvinfo : EIATTR_FRAME_SIZE
	.align		4
.L_60:
        /*006c*/ 	.byte	0x04, 0x11
        /*006e*/ 	.short	(.L_62 - .L_61)
	.align		4
.L_61:
        /*0070*/ 	.word	index@(_ZN3cub18CUB_300001_SM_10006detail9transform16transform_kernelINS2_10policy_hubILb1EN4cuda3std3__45tupleIJN6thrust24THRUST_300001_SM_1000_NS17counting_iteratorIiNSA_11use_defaultESC_SC_EEEEEE10policy1000El7rng_gpuNSA_6detail15normal_iteratorINSA_10device_ptrIdEEEEJSD_EEEvT0_iT1_T2_DpNS2_10kernel_argIT3_EE)
        /*0074*/ 	.word	0x00000000


	//----- nvinfo : EIATTR_MIN_STACK_SIZE
	.align		4
.L_62:
        /*0078*/ 	.byte	0x04, 0x12
        /*007a*/ 	.short	(.L_64 - .L_63)
	.align		4
.L_63:
        /*007c*/ 	.word	index@(_ZN3cub18CUB_300001_SM_10006detail9transform16transform_kernelINS2_10policy_hubILb1EN4cuda3std3__45tupleIJN6thrust24THRUST_300001_SM_1000_NS17counting_iteratorIiNSA_11use_defaultESC_SC_EEEEEE10policy1000El7rng_gpuNSA_6detail15normal_iteratorINSA_10device_ptrIdEEEEJSD_EEEvT0_iT1_T2_DpNS2_10kernel_argIT3_EE)
        /*0080*/ 	.word	0x00000000


	//----- nvinfo : EIATTR_MIN_STACK_SIZE
	.align		4
.L_64:
        /*0084*/ 	.byte	0x04, 0x12
        /*0086*/ 	.short	(.L_66 - .L_65)
	.align		4
.L_65:
        /*0088*/ 	.word	index@(_ZN3cub18CUB_300001_SM_10006detail9transform16transform_kernelINS2_10policy_hubILb1EN4cuda3std3__45tupleIJN6thrust24THRUST_300001_SM_1000_NS17counting_iteratorIiNSA_11use_defaultESC_SC_EEEEEE10policy1000Ei7rng_gpuNSA_6detail15normal_iteratorINSA_10device_ptrIdEEEEJSD_EEEvT0_iT1_T2_DpNS2_10kernel_argIT3_EE)
        /*008c*/ 	.word	0x00000000


	//----- nvinfo : EIATTR_MIN_STACK_SIZE
	.align		4
.L_66:
        /*0090*/ 	.byte	0x04, 0x12
        /*0092*/ 	.short	(.L_68 - .L_67)
	.align		4
.L_67:
        /*0094*/ 	.word	index@(_ZN3cub18CUB_300001_SM_10006detail8for_each13static_kernelINS2_12policy_hub_t12policy_500_tEmN6thrust24THRUST_300001_SM_1000_NS8cuda_cub20__uninitialized_fill7functorINS7_10device_ptrIdEEdEEEEvT0_T1_)
        /*0098*/ 	.word	0x00000000


	//----- nvinfo : EIATTR_MIN_STACK_SIZE
	.align		4
.L_68:
        /*009c*/ 	.byte	0x04, 0x12
        /*009e*/ 	.short	(.L_70 - .L_69)
	.align		4
.L_69:
        /*00a0*/ 	.word	index@(_ZN3cub18CUB_300001_SM_10006detail11EmptyKernelIvEEvv)
        /*00a4*/ 	.word	0x00000000
.L_70:


//--------------------- .nv.compat                --------------------------
	.section	.nv.compat,"",@"SHT_CUDA_COMPAT_INFO"
	.align	4
        /*0000*/ 	.byte	0x02, 0x09, 0x00, 0x00, 0x02, 0x02, 0x01, 0x00, 0x02, 0x05, 0x05, 0x00, 0x03, 0x07, 0x01, 0x01
        /*0010*/ 	.byte	0x02, 0x03, 0x00, 0x00, 0x02, 0x06, 0x01, 0x00, 0x04, 0x0b, 0x08, 0x00, 0x01, 0x00, 0x00, 0x00
        /*0020*/ 	.byte	0x00, 0x00, 0x00, 0x00


//--------------------- .nv.info._ZN3cub18CUB_300001_SM_10006detail9transform16transform_kernelINS2_10policy_hubILb1EN4cuda3std3__45tupleIJN6thrust24THRUST_300001_SM_1000_NS17counting_iteratorIiNSA_11use_defaultESC_SC_EEEEEE10policy1000El7rng_gpuNSA_6detail15normal_iteratorINSA_10device_ptrIdEEEEJSD_EEEvT0_iT1_T2_DpNS2_10kernel_argIT3_EE --------------------------
	.section	.nv.info._ZN3cub18CUB_300001_SM_10006detail9transform16transform_kernelINS2_10policy_hubILb1EN4cuda3std3__45tupleIJN6thrust24THRUST_300001_SM_1000_NS17counting_iteratorIiNSA_11use_defaultESC_SC_EEEEEE10policy1000El7rng_gpuNSA_6detail15normal_iteratorINSA_10device_ptrIdEEEEJSD_EEEvT0_iT1_T2_DpNS2_10kernel_argIT3_EE,"",@"SHT_CUDA_INFO"
	.sectionflags	@""
	.align	4


	//----- nvinfo : EIATTR_CUDA_API_VERSION
	.align		4
        /*0000*/ 	.byte	0x04, 0x37
        /*0002*/ 	.short	(.L_72 - .L_71)
.L_71:
        /*0004*/ 	.word	0x00000082


	//----- nvinfo : EIATTR_KPARAM_INFO
	.align		4
.L_72:
        /*0008*/ 	.byte	0x04, 0x17
        /*000a*/ 	.short	(.L_74 - .L_73)
.L_73:
        /*000c*/ 	.word	0x00000000
        /*0010*/ 	.short	0x0004
        /*0012*/ 	.short	0x0018
        /*0014*/ 	.byte	0x00, 0xf0, 0x41, 0x00


	//----- nvinfo : EIATTR_KPARAM_INFO
	.align		4
.L_74:
        /*0018*/ 	.byte	0x04, 0x17
        /*001a*/ 	.short	(.L_76 - .L_75)
.L_75:
        /*001c*/ 	.word	0x00000000
        /*0020*/ 	.short	0x0003
        /*0022*/ 	.short	0x0010
        /*0024*/ 	.byte	0x00, 0xf0, 0x21, 0x00


	//----- nvinfo : EIATTR_KPARAM_INFO
	.align		4
.L_76:
        /*0028*/ 	.byte	0x04, 0x17
        /*002a*/ 	.short	(.L_78 - .L_77)
.L_77:
        /*002c*/ 	.word	0x00000000
        /*0030*/ 	.short	0x0002
        /*0032*/ 	.short	0x000c
        /*0034*/ 	.byte	0x00, 0xf0, 0x05, 0x00


	//----- nvinfo : EIATTR_KPARAM_INFO
	.align		4
.L_78:
        /*0038*/ 	.byte	0x04, 0x17
        /*003a*/ 	.short	(.L_80 - .L_79)
.L_79:
        /*003c*/ 	.word	0x00000000
        /*0040*/ 	.short	0x0001
        /*0042*/ 	.short	0x0008
        /*0044*/ 	.byte	0x00, 0xf0, 0x11, 0x00


	//----- nvinfo : EIATTR_KPARAM_INFO
	.align		4
.L_80:
        /*0048*/ 	.byte	0x04, 0x17
        /*004a*/ 	.short	(.L_82 - .L_81)
.L_81:
        /*004c*/ 	.word	0x00000000
        /*0050*/ 	.short	0x0000
        /*0052*/ 	.short	0x0000
        /*0054*/ 	.byte	0x00, 0xf0, 0x21, 0x00


	//----- nvinfo : EIATTR_SPARSE_MMA_MASK
	.align		4
.L_82:
        /*0058*/ 	.byte	0x03, 0x50
        /*005a*/ 	.short	0x0000


	//----- nvinfo : EIATTR_MAXREG_COUNT
	.align		4
        /*005c*/ 	.byte	0x03, 0x1b
        /*005e*/ 	.short	0x00ff


	//----- nvinfo : EIATTR_MERCURY_ISA_VERSION
	.align		4
        /*0060*/ 	.byte	0x03, 0x5f
        /*0062*/ 	.short	0x0101


	//----- nvinfo : EIATTR_VRC_CTA_INIT_COUNT
	.align		4
        /*0064*/ 	.byte	0x02, 0x4a
	.zero		1
	.zero		1


	//----- nvinfo : EIATTR_EXIT_INSTR_OFFSETS
	.align		4
        /*0068*/ 	.byte	0x04, 0x1c
        /*006a*/ 	.short	(.L_84 - .L_83)


	//   ....[0]....
.L_83:
        /*006c*/ 	.word	0x00000160


	//   ....[1]....
        /*0070*/ 	.word	0x00000ee0


	//   ....[2]....
        /*0074*/ 	.word	0x000012f0


	//   ....[3]....
        /*0078*/ 	.word	0x00001320


	//   ....[4]....
        /*007c*/ 	.word	0x00001fa0


	//   ....[5]....
        /*0080*/ 	.word	0x00002340


	//----- nvinfo : EIATTR_MAX_THREADS
	.align		4
.L_84:
        /*0084*/ 	.byte	0x04, 0x05
        /*0086*/ 	.short	(.L_86 - .L_85)
.L_85:
        /*0088*/ 	.word	0x00000080
        /*008c*/ 	.word	0x00000001
        /*0090*/ 	.word	0x00000001


	//----- nvinfo : EIATTR_CRS_STACK_SIZE
	.align		4
.L_86:
        /*0094*/ 	.byte	0x04, 0x1e
        /*0096*/ 	.short	(.L_88 - .L_87)
.L_87:
        /*0098*/ 	.word	0x00000000


	//----- nvinfo : EIATTR_CBANK_PARAM_SIZE
	.align		4
.L_88:
        /*009c*/ 	.byte	0x03, 0x19
        /*009e*/ 	.short	0x0028


	//----- nvinfo : EIATTR_PARAM_CBANK
	.align		4
        /*00a0*/ 	.byte	0x04, 0x0a
        /*00a2*/ 	.short	(.L_90 - .L_89)
	.align		4
.L_89:
        /*00a4*/ 	.word	index@(.nv.constant0._ZN3cub18CUB_300001_SM_10006detail9transform16transform_kernelINS2_10policy_hubILb1EN4cuda3std3__45tupleIJN6thrust24THRUST_300001_SM_1000_NS17counting_iteratorIiNSA_11use_defaultESC_SC_EEEEEE10policy1000El7rng_gpuNSA_6detail15normal_iteratorINSA_10device_ptrIdEEEEJSD_EEEvT0_iT1_T2_DpNS2_10kernel_argIT3_EE)
        /*00a8*/ 	.short	0x0380
        /*00aa*/ 	.short	0x0028


	//----- nvinfo : EIATTR_SW_WAR
	.align		4
.L_90:
        /*00ac*/ 	.byte	0x04, 0x36
        /*00ae*/ 	.short	(.L_92 - .L_91)
.L_91:
        /*00b0*/ 	.word	0x00000008
.L_92:


//--------------------- .nv.info._ZN3cub18CUB_300001_SM_10006detail9transform16transform_kernelINS2_10policy_hubILb1EN4cuda3std3__45tupleIJN6thrust24THRUST_300001_SM_1000_NS17counting_iteratorIiNSA_11use_defaultESC_SC_EEEEEE10policy1000Ei7rng_gpuNSA_6detail15normal_iteratorINSA_10device_ptrIdEEEEJSD_EEEvT0_iT1_T2_DpNS2_10kernel_argIT3_EE --------------------------
	.section	.nv.info._ZN3cub18CUB_300001_SM_10006detail9transform16transform_kernelINS2_10policy_hubILb1EN4cuda3std3__45tupleIJN6thrust24THRUST_300001_SM_1000_NS17counting_iteratorIiNSA_11use_defaultESC_SC_EEEEEE10policy1000Ei7rng_gpuNSA_6detail15normal_iteratorINSA_10device_ptrIdEEEEJSD_EEEvT0_iT1_T2_DpNS2_10kernel_argIT3_EE,"",@"SHT_CUDA_INFO"
	.sectionflags	@""
	.align	4


	//----- nvinfo : EIATTR_CUDA_API_VERSION
	.align		4
        /*0000*/ 	.byte	0x04, 0x37
        /*0002*/ 	.short	(.L_94 - .L_93)
.L_93:
        /*0004*/ 	.word	0x00000082


	//----- nvinfo : EIATTR_KPARAM_INFO
	.align		4
.L_94:
        /*0008*/ 	.byte	0x04, 0x17
        /*000a*/ 	.short	(.L_96 - .L_95)
.L_95:
        /*000c*/ 	.word	0x00000000
        /*0010*/ 	.short	0x0004
        /*0012*/ 	.short	0x0018
        /*0014*/ 	.byte	0x00, 0xf0, 0x41, 0x00


	//----- nvinfo : EIATTR_KPARAM_INFO
	.align		4
.L_96:
        /*0018*/ 	.byte	0x04, 0x17
        /*001a*/ 	.short	(.L_98 - .L_97)
.L_97:
        /*001c*/ 	.word	0x00000000
        /*0020*/ 	.short	0x0003
        /*0022*/ 	.short	0x0010
        /*0024*/ 	.byte	0x00, 0xf0, 0x21, 0x00


	//----- nvinfo : EIATTR_KPARAM_INFO
	.align		4
.L_98:
        /*0028*/ 	.byte	0x04, 0x17
        /*002a*/ 	.short	(.L_100 - .L_99)
.L_99:
        /*002c*/ 	.word	0x00000000
        /*0030*/ 	.short	0x0002
        /*0032*/ 	.short	0x0008
        /*0034*/ 	.byte	0x00, 0xf0, 0x05, 0x00


	//----- nvinfo : EIATTR_KPARAM_INFO
	.align		4
.L_100:
        /*0038*/ 	.byte	0x04, 0x17
        /*003a*/ 	.short	(.L_102 - .L_101)
.L_101:
        /*003c*/ 	.word	0x00000000
        /*0040*/ 	.short	0x0001
        /*0042*/ 	.short	0x0004
        /*0044*/ 	.byte	0x00, 0xf0, 0x11, 0x00


	//----- nvinfo : EIATTR_KPARAM_INFO
	.align		4
.L_102:
        /*0048*/ 	.byte	0x04, 0x17
        /*004a*/ 	.short	(.L_104 - .L_103)
.L_103:
        /*004c*/ 	.word	0x00000000
        /*0050*/ 	.short	0x0000
        /*0052*/ 	.short	0x0000
        /*0054*/ 	.byte	0x00, 0xf0, 0x11, 0x00


	//----- nvinfo : EIATTR_SPARSE_MMA_MASK
	.align		4
.L_104:
        /*0058*/ 	.byte	0x03, 0x50
        /*005a*/ 	.short	0x0000


	//----- nvinfo : EIATTR_MAXREG_COUNT
	.align		4
        /*005c*/ 	.byte	0x03, 0x1b
        /*005e*/ 	.short	0x00ff


	//----- nvinfo : EIATTR_MERCURY_ISA_VERSION
	.align		4
        /*0060*/ 	.byte	0x03, 0x5f
        /*0062*/ 	.short	0x0101


	//----- nvinfo : EIATTR_VRC_CTA_INIT_COUNT
	.align		4
        /*0064*/ 	.byte	0x02, 0x4a
	.zero		1
	.zero		1


	//----- nvinfo : EIATTR_EXIT_INSTR_OFFSETS
	.align		4
        /*0068*/ 	.byte	0x04, 0x1c
        /*006a*/ 	.short	(.L_106 - .L_105)


	//   ....[0]....
.L_105:
        /*006c*/ 	.word	0x00000110


	//   ....[1]....
        /*0070*/ 	.word	0x00000d80


	//   ....[2]....
        /*0074*/ 	.word	0x00001130


	//   ....[3]....
        /*0078*/ 	.word	0x00001160


	//   ....[4]....
        /*007c*/ 	.word	0x00001eb0


	//   ....[5]....
        /*0080*/ 	.word	0x00002270


	//----- nvinfo : EIATTR_MAX_THREADS
	.align		4
.L_106:
        /*0084*/ 	.byte	0x04, 0x05
        /*0086*/ 	.short	(.L_108 - .L_107)
.L_107:
        /*0088*/ 	.word	0x00000080
        /*008c*/ 	.word	0x00000001
        /*0090*/ 	.word	0x00000001


	//----- nvinfo : EIATTR_CRS_STACK_SIZE
	.align		4
.L_108:
        /*0094*/ 	.byte	0x04, 0x1e
        /*0096*/ 	.short	(.L_110 - .L_109)
.L_109:
        /*0098*/ 	.word	0x00000000


	//----- nvinfo : EIATTR_CBANK_PARAM_SIZE
	.align		4
.L_110:
        /*009c*/ 	.byte	0x03, 0x19
        /*009e*/ 	.short	0x0028


	//----- nvinfo : EIATTR_PARAM_CBANK
	.align		4
        /*00a0*/ 	.byte	0x04, 0x0a
        /*00a2*/ 	.short	(.L_112 - .L_111)
	.align		4
.L_111:
        /*00a4*/ 	.word	index@(.nv.constant0._ZN3cub18CUB_300001_SM_10006detail9transform16transform_kernelINS2_10policy_hubILb1EN4cuda3std3__45tupleIJN6thrust24THRUST_300001_SM_1000_NS17counting_iteratorIiNSA_11use_defaultESC_SC_EEEEEE10policy1000Ei7rng_gpuNSA_6detail15normal_iteratorINSA_10device_ptrIdEEEEJSD_EEEvT0_iT1_T2_DpNS2_10kernel_argIT3_EE)
        /*00a8*/ 	.short	0x0380
        /*00aa*/ 	.short	0x0028


	//----- nvinfo : EIATTR_SW_WAR
	.align		4
.L_112:
        /*00ac*/ 	.byte	0x04, 0x36
        /*00ae*/ 	.short	(.L_114 - .L_113)
.L_113:
        /*00b0*/ 	.word	0x00000008
.L_114:


//--------------------- .nv.info._ZN3cub18CUB_300001_SM_10006detail8for_each13static_kernelINS2_12policy_hub_t12policy_500_tEmN6thrust24THRUST_300001_SM_1000_NS8cuda_cub20__uninitialized_fill7functorINS7_10device_ptrIdEEdEEEEvT0_T1_ --------------------------
	.section	.nv.info._ZN3cub18CUB_300001_SM_10006detail8for_each13static_kernelINS2_12policy_hub_t12policy_500_tEmN6thrust24THRUST_300001_SM_1000_NS8cuda_cub20__uninitialized_fill7functorINS7_10device_ptrIdEEdEEEEvT0_T1_,"",@"SHT_CUDA_INFO"
	.sectionflags	@""
	.align	4


	//----- nvinfo : EIATTR_CUDA_API_VERSION
	.align		4
        /*0000*/ 	.byte	0x04, 0x37
        /*0002*/ 	.short	(.L_116 - .L_115)
.L_115:
        /*0004*/ 	.word	0x00000082


	//----- nvinfo : EIATTR_KPARAM_INFO
	.align		4
.L_116:
        /*0008*/ 	.byte	0x04, 0x17
        /*000a*/ 	.short	(.L_118 - .L_117)
.L_117:
        /*000c*/ 	.word	0x00000000
        /*0010*/ 	.short	0x0001
        /*0012*/ 	.short	0x0008
        /*0014*/ 	.byte	0x00, 0xf0, 0x41, 0x00


	//----- nvinfo : EIATTR_KPARAM_INFO
	.align		4
.L_118:
        /*0018*/ 	.byte	0x04, 0x17
        /*001a*/ 	.short	(.L_120 - .L_119)
.L_119:
        /*001c*/ 	.word	0x00000000
        /*0020*/ 	.short	0x0000
        /*0022*/ 	.short	0x0000
        /*0024*/ 	.byte	0x00, 0xf0, 0x21, 0x00


	//----- nvinfo : EIATTR_SPARSE_MMA_MASK
	.align		4
.L_120:
        /*0028*/ 	.byte	0x03, 0x50
        /*002a*/ 	.short	0x0000


	//----- nvinfo : EIATTR_MAXREG_COUNT
	.align		4
        /*002c*/ 	.byte	0x03, 0x1b
        /*002e*/ 	.short	0x00ff


	//----- nvinfo : EIATTR_MERCURY_ISA_VERSION
	.align		4
        /*0030*/ 	.byte	0x03, 0x5f
        /*0032*/ 	.short	0x0101


	//----- nvinfo : EIATTR_VRC_CTA_INIT_COUNT
	.align		4
        /*0034*/ 	.byte	0x02, 0x4a
	.zero		1
	.zero		1


	//----- nvinfo : EIATTR_EXIT_INSTR_OFFSETS
	.align		4
        /*0038*/ 	.byte	0x04, 0x1c
        /*003a*/ 	.short	(.L_122 - .L_121)


	//   ....[0]....
.L_121:
        /*003c*/ 	.word	0x00000130


	//   ....[1]....
        /*0040*/ 	.word	0x00000230


	//   ....[2]....
        /*0044*/ 	.word	0x00000260


	//----- nvinfo : EIATTR_MAX_THREADS
	.align		4
.L_122:
        /*0048*/ 	.byte	0x04, 0x05
        /*004a*/ 	.short	(.L_124 - .L_123)
.L_123:
        /*004c*/ 	.word	0x00000100
        /*0050*/ 	.word	0x00000001
        /*0054*/ 	.word	0x00000001


	//----- nvinfo : EIATTR_CBANK_PARAM_SIZE
	.align		4
.L_124:
        /*0058*/ 	.byte	0x03, 0x19
        /*005a*/ 	.short	0x0018


	//----- nvinfo : EIATTR_PARAM_CBANK
	.align		4
        /*005c*/ 	.byte	0x04, 0x0a
        /*005e*/ 	.short	(.L_126 - .L_125)
	.align		4
.L_125:
        /*0060*/ 	.word	index@(.nv.constant0._ZN3cub18CUB_300001_SM_10006detail8for_each13static_kernelINS2_12policy_hub_t12policy_500_tEmN6thrust24THRUST_300001_SM_1000_NS8cuda_cub20__uninitialized_fill7functorINS7_10device_ptrIdEEdEEEEvT0_T1_)
        /*0064*/ 	.short	0x0380
        /*0066*/ 	.short	0x0018


	//----- nvinfo : EIATTR_SW_WAR
	.align		4
.L_126:
        /*0068*/ 	.byte	0x04, 0x36
        /*006a*/ 	.short	(.L_128 - .L_127)
.L_127:
        /*006c*/ 	.word	0x00000008
.L_128:


//--------------------- .nv.info._ZN3cub18CUB_300001_SM_10006detail11EmptyKernelIvEEvv --------------------------
	.section	.nv.info._ZN3cub18CUB_300001_SM_10006detail11EmptyKernelIvEEvv,"",@"SHT_CUDA_INFO"
	.sectionflags	@""
	.align	4


	//----- nvinfo : EIATTR_CUDA_API_VERSION
	.align		4
        /*0000*/ 	.byte	0x04, 0x37
        /*0002*/ 	.short	(.L_130 - .L_129)
.L_129:
        /*0004*/ 	.word	0x00000082


	//----- nvinfo : EIATTR_SPARSE_MMA_MASK
	.align		4
.L_130:
        /*0008*/ 	.byte	0x03, 0x50
        /*000a*/ 	.short	0x0000


	//----- nvinfo : EIATTR_MAXREG_COUNT
	.align		4
        /*000c*/ 	.byte	0x03, 0x1b
        /*000e*/ 	.short	0x00ff


	//----- nvinfo : EIATTR_MERCURY_ISA_VERSION
	.align		4
        /*0010*/ 	.byte	0x03, 0x5f
        /*0012*/ 	.short	0x0101


	//----- nvinfo : EIATTR_VRC_CTA_INIT_COUNT
	.align		4
        /*0014*/ 	.byte	0x02, 0x4a
	.zero		1
	.zero		1


	//----- nvinfo : EIATTR_EXIT_INSTR_OFFSETS
	.align		4
        /*0018*/ 	.byte	0x04, 0x1c
        /*001a*/ 	.short	(.L_132 - .L_131)


	//   ....[0]....
.L_131:
        /*001c*/ 	.word	0x00000010


	//----- nvinfo : EIATTR_SW_WAR
	.align		4
.L_132:
        /*0020*/ 	.byte	0x04, 0x36
        /*0022*/ 	.short	(.L_134 - .L_133)
.L_133:
        /*0024*/ 	.word	0x00000008
.L_134:


//--------------------- .nv.callgraph             --------------------------
	.section	.nv.callgraph,"",@"SHT_CUDA_CALLGRAPH"
	.align	4
	.sectionentsize	8
	.align		4
        /*0000*/ 	.word	0x00000000
	.align		4
        /*0004*/ 	.word	0xffffffff
	.align		4
        /*0008*/ 	.word	0x00000000
	.align		4
        /*000c*/ 	.word	0xfffffffe
	.align		4
        /*0010*/ 	.word	0x00000000
	.align		4
        /*0014*/ 	.word	0xfffffffd
	.align		4
        /*0018*/ 	.word	0x00000000
	.align		4
        /*001c*/ 	.word	0xfffffffc


//--------------------- .nv.constant4             --------------------------
	.section	.nv.constant4,"a",@progbits
	.align	8
	.align		8
.nv.constant4:
        /*0000*/ 	.dword	_ZN30_INTERNAL_93464169_4_k_cu_main4cuda3std3__45__cpo5beginE
	.align		8
        /*0008*/ 	.dword	_ZN30_INTERNAL_93464169_4_k_cu_main4cuda3std3__45__cpo3endE
	.align		8
        /*0010*/ 	.dword	_ZN30_INTERNAL_93464169_4_k_cu_main4cuda3std3__45__cpo6cbeginE
	.align		8
        /*0018*/ 	.dword	_ZN30_INTERNAL_93464169_4_k_cu_main4cuda3std3__45__cpo4cendE
	.align		8
        /*0020*/ 	.dword	_ZN30_INTERNAL_93464169_4_k_cu_main4cuda3std3__45__cpo6rbeginE
	.align		8
        /*0028*/ 	.dword	_ZN30_INTERNAL_93464169_4_k_cu_main4cuda3std3__45__cpo4rendE
	.align		8
        /*0030*/ 	.dword	_ZN30_INTERNAL_93464169_4_k_cu_main4cuda3std3__45__cpo7crbeginE
	.align		8
        /*0038*/ 	.dword	_ZN30_INTERNAL_93464169_4_k_cu_main4cuda3std3__45__cpo5crendE
	.align		8
        /*0040*/ 	.dword	_ZN30_INTERNAL_93464169_4_k_cu_main4cuda3std3__432_GLOBAL__N__93464169_4_k_cu_main6ignoreE
	.align		8
        /*0048*/ 	.dword	_ZN30_INTERNAL_93464169_4_k_cu_main4cuda3std3__419piecewise_constructE
	.align		8
        /*0050*/ 	.dword	_ZN30_INTERNAL_93464169_4_k_cu_main4cuda3std3__48in_placeE
	.align		8
        /*0058*/ 	.dword	_ZN30_INTERNAL_93464169_4_k_cu_main4cuda3std3__420unreachable_sentinelE
	.align		8
        /*0060*/ 	.dword	_ZN30_INTERNAL_93464169_4_k_cu_main4cuda3std3__47nulloptE
	.align		8
        /*0068*/ 	.dword	_ZN30_INTERNAL_93464169_4_k_cu_main4cuda3std3__48unexpectE
	.align		8
        /*0070*/ 	.dword	_ZN30_INTERNAL_93464169_4_k_cu_main4cuda3std6ranges3__45__cpo4swapE
	.align		8
        /*0078*/ 	.dword	_ZN30_INTERNAL_93464169_4_k_cu_main4cuda3std6ranges3__45__cpo9iter_moveE
	.align		8
        /*0080*/ 	.dword	_ZN30_INTERNAL_93464169_4_k_cu_main4cuda3std6ranges3__45__cpo5beginE
	.align		8
        /*0088*/ 	.dword	_ZN30_INTERNAL_93464169_4_k_cu_main4cuda3std6ranges3__45__cpo3endE
	.align		8
        /*0090*/ 	.dword	_ZN30_INTERNAL_93464169_4_k_cu_main4cuda3std6ranges3__45__cpo6cbeginE
	.align		8
        /*0098*/ 	.dword	_ZN30_INTERNAL_93464169_4_k_cu_main4cuda3std6ranges3__45__cpo4cendE
	.align		8
        /*00a0*/ 	.dword	_ZN30_INTERNAL_93464169_4_k_cu_main4cuda3std6ranges3__45__cpo7advanceE
	.align		8
        /*00a8*/ 	.dword	_ZN30_INTERNAL_93464169_4_k_cu_main4cuda3std6ranges3__45__cpo9iter_swapE
	.align		8
        /*00b0*/ 	.dword	_ZN30_INTERNAL_93464169_4_k_cu_main4cuda3std6ranges3__45__cpo4nextE
	.align		8
        /*00b8*/ 	.dword	_ZN30_INTERNAL_93464169_4_k_cu_main4cuda3std6ranges3__45__cpo4prevE
	.align		8
        /*00c0*/ 	.dword	_ZN30_INTERNAL_93464169_4_k_cu_main4cuda3std6ranges3__45__cpo4dataE
	.align		8
        /*00c8*/ 	.dword	_ZN30_INTERNAL_93464169_4_k_cu_main4cuda3std6ranges3__45__cpo5cdataE
	.align		8
        /*00d0*/ 	.dword	_ZN30_INTERNAL_93464169_4_k_cu_main4cuda3std6ranges3__45__cpo4sizeE
	.align		8
        /*00d8*/ 	.dword	_ZN30_INTERNAL_93464169_4_k_cu_main4cuda3std6ranges3__45__cpo5ssizeE
	.align		8
        /*00e0*/ 	.dword	_ZN30_INTERNAL_93464169_4_k_cu_main4cuda3std6ranges3__45__cpo8distanceE
	.align		8
        /*00e8*/ 	.dword	_ZN30_INTERNAL_93464169_4_k_cu_main6thrust24THRUST_300001_SM_1000_NS8cuda_cub3parE
	.align		8
        /*00f0*/ 	.dword	_ZN30_INTERNAL_93464169_4_k_cu_main6thrust24THRUST_300001_SM_1000_NS8cuda_cub10par_nosyncE
	.align		8
        /*00f8*/ 	.dword	_ZN30_INTERNAL_93464169_4_k_cu_main6thrust24THRUST_300001_SM_1000_NS6system6detail10sequential3seqE
	.align		8
        /*0100*/ 	.dword	_ZN30_INTERNAL_93464169_4_k_cu_main6thrust24THRUST_300001_SM_1000_NS12placeholders2_1E
	.align		8
        /*0108*/ 	.dword	_ZN30_INTERNAL_93464169_4_k_cu_main6thrust24THRUST_300001_SM_1000_NS12placeholders2_2E
	.align		8
        /*0110*/ 	.dword	_ZN30_INTERNAL_93464169_4_k_cu_main6thrust24THRUST_300001_SM_1000_NS12placeholders2_3E
	.align		8
        /*0118*/ 	.dword	_ZN30_INTERNAL_93464169_4_k_cu_main6thrust24THRUST_300001_SM_1000_NS12placeholders2_4E
	.align		8
        /*0120*/ 	.dword	_ZN30_INTERNAL_93464169_4_k_cu_main6thrust24THRUST_300001_SM_1000_NS12placeholders2_5E
	.align		8
        /*0128*/ 	.dword	_ZN30_INTERNAL_93464169_4_k_cu_main6thrust24THRUST_300001_SM_1000_NS12placeholders2_6E
	.align		8
        /*0130*/ 	.dword	_ZN30_INTERNAL_93464169_4_k_cu_main6thrust24THRUST_300001_SM_1000_NS12placeholders2_7E
	.align		8
        /*0138*/ 	.dword	_ZN30_INTERNAL_93464169_4_k_cu_main6thrust24THRUST_300001_SM_1000_NS12placeholders2_8E
	.align		8
        /*0140*/ 	.dword	_ZN30_INTERNAL_93464169_4_k_cu_main6thrust24THRUST_300001_SM_1000_NS12placeholders2_9E
	.align		8
        /*0148*/ 	.dword	_ZN30_INTERNAL_93464169_4_k_cu_main6thrust24THRUST_300001_SM_1000_NS12placeholders3_10E
	.align		8
        /*0150*/ 	.dword	_ZN30_INTERNAL_93464169_4_k_cu_main6thrust24THRUST_300001_SM_1000_NS3seqE


//--------------------- .text._ZN3cub18CUB_300001_SM_10006detail9transform16transform_kernelINS2_10policy_hubILb1EN4cuda3std3__45tupleIJN6thrust24THRUST_300001_SM_1000_NS17counting_iteratorIiNSA_11use_defaultESC_SC_EEEEEE10policy1000El7rng_gpuNSA_6detail15normal_iteratorINSA_10device_ptrIdEEEEJSD_EEEvT0_iT1_T2_DpNS2_10kernel_argIT3_EE --------------------------
	.section	.text._ZN3cub18CUB_300001_SM_10006detail9transform16transform_kernelINS2_10policy_hubILb1EN4cuda3std3__45tupleIJN6thrust24THRUST_300001_SM_1000_NS17counting_iteratorIiNSA_11use_defaultESC_SC_EEEEEE10policy1000El7rng_gpuNSA_6detail15normal_iteratorINSA_10device_ptrIdEEEEJSD_EEEvT0_iT1_T2_DpNS2_10kernel_argIT3_EE,"ax",@progbits
	.align	128
        .global         _ZN3cub18CUB_300001_SM_10006detail9transform16transform_kernelINS2_10policy_hubILb1EN4cuda3std3__45tupleIJN6thrust24THRUST_300001_SM_1000_NS17counting_iteratorIiNSA_11use_defaultESC_SC_EEEEEE10policy1000El7rng_gpuNSA_6detail15normal_iteratorINSA_10device_ptrIdEEEEJSD_EEEvT0_iT1_T2_DpNS2_10kernel_argIT3_EE
        .type           _ZN3cub18CUB_300001_SM_10006detail9transform16transform_kernelINS2_10policy_hubILb1EN4cuda3std3__45tupleIJN6thrust24THRUST_300001_SM_1000_NS17counting_iteratorIiNSA_11use_defaultESC_SC_EEEEEE10policy1000El7rng_gpuNSA_6detail15normal_iteratorINSA_10device_ptrIdEEEEJSD_EEEvT0_iT1_T2_DpNS2_10kernel_argIT3_EE,@function
        .size           _ZN3cub18CUB_300001_SM_10006detail9transform16transform_kernelINS2_10policy_hubILb1EN4cuda3std3__45tupleIJN6thrust24THRUST_300001_SM_1000_NS17counting_iteratorIiNSA_11use_defaultESC_SC_EEEEEE10policy1000El7rng_gpuNSA_6detail15normal_iteratorINSA_10device_ptrIdEEEEJSD_EEEvT0_iT1_T2_DpNS2_10kernel_argIT3_EE,(.L_x_89 - _ZN3cub18CUB_300001_SM_10006detail9transform16transform_kernelINS2_10policy_hubILb1EN4cuda3std3__45tupleIJN6thrust24THRUST_300001_SM_1000_NS17counting_iteratorIiNSA_11use_defaultESC_SC_EEEEEE10policy1000El7rng_gpuNSA_6detail15normal_iteratorINSA_10device_ptrIdEEEEJSD_EEEvT0_iT1_T2_DpNS2_10kernel_argIT3_EE)
        .other          _ZN3cub18CUB_300001_SM_10006detail9transform16transform_kernelINS2_10policy_hubILb1EN4cuda3std3__45tupleIJN6thrust24THRUST_300001_SM_1000_NS17counting_iteratorIiNSA_11use_defaultESC_SC_EEEEEE10policy1000El7rng_gpuNSA_6detail15normal_iteratorINSA_10device_ptrIdEEEEJSD_EEEvT0_iT1_T2_DpNS2_10kernel_argIT3_EE,@"STO_CUDA_ENTRY STV_DEFAULT"
_ZN3cub18CUB_300001_SM_10006detail9transform16transform_kernelINS2_10policy_hubILb1EN4cuda3std3__45tupleIJN6thrust24THRUST_300001_SM_1000_NS17counting_iteratorIiNSA_11use_defaultESC_SC_EEEEEE10policy1000El7rng_gpuNSA_6detail15normal_iteratorINSA_10device_ptrIdEEEEJSD_EEEvT0_iT1_T2_DpNS2_10kernel_argIT3_EE:
.text._ZN3cub18CUB_300001_SM_10006detail9transform16transform_kernelINS2_10policy_hubILb1EN4cuda3std3__45tupleIJN6thrust24THRUST_300001_SM_1000_NS17counting_iteratorIiNSA_11use_defaultESC_SC_EEEEEE10policy1000El7rng_gpuNSA_6detail15normal_iteratorINSA_10device_ptrIdEEEEJSD_EEEvT0_iT1_T2_DpNS2_10kernel_argIT3_EE:
[----:B------:R-:W-:Y:S01]  /*0000*/  LDC R1, c[0x0][0x37c] ;  /* 0x0000df00ff017b82 */ /* 0x000fe20000000800 */
[----:B------:R-:W0:Y:S07]  /*0010*/  LDCU UR5, c[0x0][0x388] ;  /* 0x00007100ff0577ac */ /* 0x000e2e0008000800 */
[----:B------:R-:W1:Y:S01]  /*0020*/  S2UR UR4, SR_CTAID.X ;  /* 0x00000000000479c3 */ /* 0x000e620000002500 */
[----:B------:R-:W-:Y:S01]  /*0030*/  IMAD.MOV.U32 R17, RZ, RZ, 0x41dfffff ;  /* 0x41dfffffff117424 */ /* 0x000fe200078e00ff */
[----:B------:R-:W2:Y:S01]  /*0040*/  LDCU.64 UR6, c[0x0][0x380] ;  /* 0x00007000ff0677ac */ /* 0x000ea20008000a00 */
[----:B------:R-:W3:Y:S01]  /*0050*/  LDCU.64 UR14, c[0x0][0x358] ;  /* 0x00006b00ff0e77ac */ /* 0x000ee20008000a00 */
[----:B0-----:R-:W-:-:S04]  /*0060*/  USHF.L.U32 UR12, UR5, 0x7, URZ ;  /* 0x00000007050c7899 */ /* 0x001fc800080006ff */
[----:B------:R-:W-:Y:S02]  /*0070*/  USHF.R.S32.HI UR13, URZ, 0x1f, UR12 ;  /* 0x0000001fff0d7899 */ /* 0x000fe4000801140c */
[----:B-1----:R-:W-:Y:S02]  /*0080*/  UIMAD.WIDE.U32 UR10, UR12, UR4, URZ ;  /* 0x000000040c0a72a5 */ /* 0x002fe4000f8e00ff */
[----:B------:R-:W-:Y:S02]  /*0090*/  UIMAD UR9, UR13, UR4, URZ ;  /* 0x000000040d0972a4 */ /* 0x000fe4000f8e02ff */
[----:B--2---:R-:W-:Y:S02]  /*00a0*/  UIADD3 UR8, UP1, UPT, -UR10, UR6, URZ ;  /* 0x000000060a087290 */ /* 0x004fe4000ff3e1ff */
[----:B------:R-:W-:Y:S02]  /*00b0*/  UIADD3 UR9, UPT, UPT, UR11, UR9, URZ ;  /* 0x000000090b097290 */ /* 0x000fe4000fffe0ff */
[----:B------:R-:W-:-:S02]  /*00c0*/  UISETP.LT.U32.AND UP0, UPT, UR8, UR12, UPT ;  /* 0x0000000c0800728c */ /* 0x000fc4000bf01070 */
[----:B------:R-:W-:-:S04]  /*00d0*/  UIADD3.X UR4, UPT, UPT, ~UR9, UR7, URZ, UP1, !UPT ;  /* 0x0000000709047290 */ /* 0x000fc80008ffe5ff */
[----:B------:R-:W-:-:S03]  /*00e0*/  UISETP.LT.AND.EX UP0, UPT, UR4, UR13, UPT, UP0 ;  /* 0x0000000d0400728c */ /* 0x000fc6000bf01300 */
[----:B------:R-:W-:Y:S01]  /*00f0*/  UMOV UR13, 0xff800000 ;  /* 0xff800000000d7882 */ /* 0x000fe20000000000 */
[----:B------:R-:W-:-:S03]  /*0100*/  USEL UR8, UR8, UR12, UP0 ;  /* 0x0000000c08087287 */ /* 0x000fc60008000000 */
[----:B------:R-:W0:Y:S01]  /*0110*/  LDCU UR4, c[0x0][0x398] ;  /* 0x00007300ff0477ac */ /* 0x000e220008000800 */
[----:B------:R-:W-:-:S09]  /*0120*/  UISETP.NE.AND UP0, UPT, UR12, UR8, UPT ;  /* 0x000000080c00728c */ /* 0x000fd2000bf05270 */
[----:B---3--:R-:W-:Y:S05]  /*0130*/  BRA.U !UP0, `(.L_x_0) ;  /* 0x0000001108707547 */ /* 0x008fea000b800000 */
[----:B------:R-:W-:-:S06]  /*0140*/  UISETP.GE.AND UP0, UPT, UR5, 0x1, UPT ;  /* 0x000000010500788c */ /* 0x000fcc000bf06270 */
[----:B------:R-:W-:-:S13]  /*0150*/  PLOP3.LUT P0, PT, PT, PT, UP0, 0x80, 0x8 ;  /* 0x000000000008781c */ /* 0x000fda0003f0f008 */
[----:B0-----:R-:W-:Y:S05]  /*0160*/  @!P0 EXIT ;  /* 0x000000000000894d */ /* 0x001fea0003800000 */
[----:B------:R-:W0:Y:S01]  /*0170*/  S2R R3, SR_TID.X ;  /* 0x0000000000037919 */ /* 0x000e220000002100 */
[----:B------:R-:W-:Y:S01]  /*0180*/  UISETP.GE.U32.AND UP0, UPT, UR5, 0x4, UPT ;  /* 0x000000040500788c */ /* 0x000fe2000bf06070 */
[----:B------:R-:W-:Y:S01]  /*0190*/  IMAD.MOV.U32 R4, RZ, RZ, RZ ;  /* 0x000000ffff047224 */ /* 0x000fe200078e00ff */
[----:B------:R-:W-:-:S07]  /*01a0*/  ULOP3.LUT UR12, UR5, 0x3, URZ, 0xc0, !UPT ;  /* 0x00000003050c7892 */ /* 0x000fce000f8ec0ff */
[----:B------:R-:W-:Y:S05]  /*01b0*/  BRA.U !UP0, `(.L_x_1) ;  /* 0x0000000d08447547 */ /* 0x000fea000b800000 */
[----:B------:R-:W1:Y:S01]  /*01c0*/  LDCU.64 UR6, c[0x0][0x390] ;  /* 0x00007200ff0677ac */ /* 0x000e620008000a00 */
[----:B------:R-:W-:Y:S01]  /*01d0*/  IMAD.MOV.U32 R5, RZ, RZ, RZ ;  /* 0x000000ffff057224 */ /* 0x000fe200078e00ff */
[----:B------:R-:W-:Y:S02]  /*01e0*/  ULOP3.LUT UR5, UR5, 0x7ffffffc, URZ, 0xc0, !UPT ;  /* 0x7ffffffc05057892 */ /* 0x000fe4000f8ec0ff */
[----:B------:R-:W-:-:S04]  /*01f0*/  UIADD3 UR4, UPT, UPT, UR10, UR4, URZ ;  /* 0x000000040a047290 */ /* 0x000fc8000fffe0ff */
[----:B------:R-:W-:Y:S01]  /*0200*/  MOV R4, UR5 ;  /* 0x0000000500047c02 */ /* 0x000fe20008000f00 */
[----:B-1----:R-:W-:-:S04]  /*0210*/  ULEA UR6, UP0, UR10, UR6, 0x3 ;  /* 0x000000060a067291 */ /* 0x002fc8000f8018ff */
[----:B------:R-:W-:-:S12]  /*0220*/  ULEA.HI.X UR7, UR10, UR7, UR9, 0x3, UP0 ;  /* 0x000000070a077291 */ /* 0x000fd800080f1c09 */
.L_x_18:
[C---:B0--3--:R-:W-:Y:S01]  /*0230*/  IMAD R6, R5.reuse, 0x80, R3 ;  /* 0x0000008005067824 */ /* 0x049fe200078e0203 */
[----:B-12---:R-:W-:Y:S01]  /*0240*/  MOV R9, UR7 ;  /* 0x0000000700097c02 */ /* 0x006fe20008000f00 */
[----:B------:R-:W-:Y:S01]  /*0250*/  VIADD R5, R5, 0x4 ;  /* 0x0000000405057836 */ /* 0x000fe20000000000 */
[----:B------:R-:W-:Y:S01]  /*0260*/  BSSY.RECONVERGENT B1, `(.L_x_2) ;  /* 0x0000032000017945 */ /* 0x000fe20003800200 */
[----:B------:R-:W-:Y:S01]  /*0270*/  IMAD.U32 R8, RZ, RZ, UR6 ;  /* 0x00000006ff087e24 */ /* 0x000fe2000f8e00ff */
[C---:B------:R-:W-:Y:S02]  /*0280*/  ISETP.GE.AND P0, PT, R6.reuse, UR8, PT ;  /* 0x0000000806007c0c */ /* 0x040fe4000bf06270 */
[----:B------:R-:W-:Y:S01]  /*0290*/  ISETP.NE.AND P1, PT, R5, R4, PT ;  /* 0x000000040500720c */ /* 0x000fe20003f25270 */
[----:B------:R-:W-:-:S10]  /*02a0*/  IMAD.WIDE R8, R6, 0x8, R8 ;  /* 0x0000000806087825 */ /* 0x000fd400078e0208 */
[----:B------:R-:W-:Y:S05]  /*02b0*/  @P0 BRA `(.L_x_3) ;  /* 0x0000000000b00947 */ /* 0x000fea0003800000 */
[----:B------:R-:W-:Y:S01]  /*02c0*/  VIADD R0, R6, UR4 ;  /* 0x0000000406007c36 */ /* 0x000fe20008000000 */
[----:B------:R-:W0:Y:S01]  /*02d0*/  MUFU.RCP64H R13, 2.14748262400000000000e+09 ;  /* 0x41dfffff000d7908 */ /* 0x000e220000001800 */
[----:B------:R-:W-:Y:S01]  /*02e0*/  IMAD.MOV.U32 R10, RZ, RZ, -0x800000 ;  /* 0xff800000ff0a7424 */ /* 0x000fe200078e00ff */
[----:B------:R-:W-:Y:S01]  /*02f0*/  MOV R11, 0x41dfffff ;  /* 0x41dfffff000b7802 */ /* 0x000fe20000000f00 */
[----:B------:R-:W-:Y:S01]  /*0300*/  IMAD R0, R0, 0x989680, RZ ;  /* 0x0098968000007824 */ /* 0x000fe200078e02ff */
[----:B------:R-:W-:Y:S01]  /*0310*/  BSSY.RECONVERGENT B2, `(.L_x_4) ;  /* 0x0000022000027945 */ /* 0x000fe20003800200 */
[----:B------:R-:W-:Y:S02]  /*0320*/  IMAD.MOV.U32 R12, RZ, RZ, 0x1 ;  /* 0x00000001ff0c7424 */ /* 0x000fe400078e00ff */
[----:B------:R-:W-:-:S04]  /*0330*/  IMAD.HI.U32 R7, R0, 0x3, RZ ;  /* 0x0000000300077827 */ /* 0x000fc800078e00ff */
[----:B------:R-:W-:-:S05]  /*0340*/  IMAD.IADD R2, R0, 0x1, -R7 ;  /* 0x0000000100027824 */ /* 0x000fca00078e0a07 */
[----:B------:R-:W-:Y:S01]  /*0350*/  LEA.HI R2, R2, R7, RZ, 0x1f ;  /* 0x0000000702027211 */ /* 0x000fe200078ff8ff */
[----:B0-----:R-:W-:-:S03]  /*0360*/  DFMA R14, R12, -R10, 1 ;  /* 0x3ff000000c0e742b */ /* 0x001fc6000000080a */
[----:B------:R-:W-:-:S05]  /*0370*/  SHF.R.U32.HI R7, RZ, 0x1e, R2 ;  /* 0x0000001eff077819 */ /* 0x000fca0000011602 */
[----:B------:R-:W-:Y:S01]  /*0380*/  IMAD R7, R7, -0x7fffffff, R0 ;  /* 0x8000000107077824 */ /* 0x000fe200078e0200 */
[----:B------:R-:W-:-:S04]  /*0390*/  DFMA R14, R14, R14, R14 ;  /* 0x0000000e0e0e722b */ /* 0x000fc8000000000e */
[----:B------:R-:W-:-:S04]  /*03a0*/  VIMNMX.U32 R7, PT, PT, R7, 0x1, !PT ;  /* 0x0000000107077848 */ /* 0x000fc80007fe0000 */
[----:B------:R-:W-:Y:S01]  /*03b0*/  DFMA R14, R12, R14, R12 ;  /* 0x0000000e0c0e722b */ /* 0x000fe2000000000c */
[----:B------:R-:W-:-:S05]  /*03c0*/  IMAD.HI.U32 R0, R7, 0x5e4789c9, RZ ;  /* 0x5e4789c907007827 */ /* 0x000fca00078e00ff */
[----:B------:R-:W-:Y:S02]  /*03d0*/  SHF.R.U32.HI R0, RZ, 0xe, R0 ;  /* 0x0000000eff007819 */ /* 0x000fe40000011600 */
[----:B------:R-:W-:-:S03]  /*03e0*/  DFMA R12, R14, -R10, 1 ;  /* 0x3ff000000e0c742b */ /* 0x000fc6000000080a */
[C---:B------:R-:W-:Y:S02]  /*03f0*/  IMAD R7, R0.reuse, -0xadc8, R7 ;  /* 0xffff523800077824 */ /* 0x040fe400078e0207 */
[----:B------:R-:W-:Y:S02]  /*0400*/  IMAD R0, R0, 0xd47, RZ ;  /* 0x00000d4700007824 */ /* 0x000fe400078e02ff */
[----:B------:R-:W-:Y:S01]  /*0410*/  IMAD R7, R7, 0xbc8f, RZ ;  /* 0x0000bc8f07077824 */ /* 0x000fe200078e02ff */
[----:B------:R-:W-:Y:S02]  /*0420*/  DFMA R12, R14, R12, R14 ;  /* 0x0000000c0e0c722b */ /* 0x000fe4000000000e */
[----:B------:R-:W-:Y:S02]  /*0430*/  LOP3.LUT R2, R0, 0x7fffffff, RZ, 0x3c, !PT ;  /* 0x7fffffff00027812 */ /* 0x000fe400078e3cff */
[----:B------:R-:W-:-:S13]  /*0440*/  ISETP.GE.U32.AND P0, PT, R7, R0, PT ;  /* 0x000000000700720c */ /* 0x000fda0003f06070 */
[----:B------:R-:W-:-:S05]  /*0450*/  @P0 IMAD.MOV R2, RZ, RZ, -R0 ;  /* 0x000000ffff020224 */ /* 0x000fca00078e0a00 */
[----:B------:R-:W-:-:S04]  /*0460*/  IADD3 R2, PT, PT, R7, -0x1, R2 ;  /* 0xffffffff07027810 */ /* 0x000fc80007ffe002 */
[----:B------:R-:W0:Y:S02]  /*0470*/  I2F.F64.U32 R18, R2 ;  /* 0x0000000200127312 */ /* 0x000e240000201800 */
[----:B0-----:R-:W-:Y:S01]  /*0480*/  DMUL R14, R18, R12 ;  /* 0x0000000c120e7228 */ /* 0x001fe20000000000 */
[----:B------:R-:W-:-:S07]  /*0490*/  FSETP.GEU.AND P2, PT, |R19|, 6.5827683646048100446e-37, PT ;  /* 0x036000001300780b */ /* 0x000fce0003f4e200 */
[----:B------:R-:W-:-:S08]  /*04a0*/  DFMA R10, R14, -R10, R18 ;  /* 0x8000000a0e0a722b */ /* 0x000fd00000000012 */
[----:B------:R-:W-:-:S10]  /*04b0*/  DFMA R10, R12, R10, R14 ;  /* 0x0000000a0c0a722b */ /* 0x000fd4000000000e */
[----:B------:R-:W-:-:S05]  /*04c0*/  FFMA R0, RZ, 27.999998092651367188, R11 ;  /* 0x41dfffffff007823 */ /* 0x000fca000000000b */
[----:B------:R-:W-:-:S13]  /*04d0*/  FSETP.GT.AND P0, PT, |R0|, 1.469367938527859385e-39, PT ;  /* 0x001000000000780b */ /* 0x000fda0003f04200 */
[----:B------:R-:W-:Y:S05]  /*04e0*/  @P0 BRA P2, `(.L_x_5) ;  /* 0x0000000000100947 */ /* 0x000fea0001000000 */
[----:B------:R-:W-:-:S07]  /*04f0*/  MOV R30, 0x510 ;  /* 0x00000510001e7802 */ /* 0x000fce0000000f00 */
[----:B------:R-:W-:Y:S05]  /*0500*/  CALL.REL.NOINC `($__internal_0_$__cuda_sm20_div_rn_f64_full) ;  /* 0x0000001c00a07944 */ /* 0x000fea0003c00000 */
[----:B------:R-:W-:Y:S01]  /*0510*/  IMAD.MOV.U32 R10, RZ, RZ, R2 ;  /* 0x000000ffff0a7224 */ /* 0x000fe200078e0002 */
[----:B------:R-:W-:-:S07]  /*0520*/  MOV R11, R23 ;  /* 0x00000017000b7202 */ /* 0x000fce0000000f00 */
.L_x_5:
[----:B------:R-:W-:Y:S05]  /*0530*/  BSYNC.RECONVERGENT B2 ;  /* 0x0000000000027941 */ /* 0x000fea0003800200 */
.L_x_4:
[----:B------:R-:W-:Y:S02]  /*0540*/  IMAD.MOV.U32 R12, RZ, RZ, 0x0 ;  /* 0x00000000ff0c7424 */ /* 0x000fe400078e00ff */
[----:B------:R-:W-:-:S06]  /*0550*/  IMAD.MOV.U32 R13, RZ, RZ, 0x402e0000 ;  /* 0x402e0000ff0d7424 */ /* 0x000fcc00078e00ff */
[----:B------:R-:W-:-:S07]  /*0560*/  DFMA R10, R10, R12, 25 ;  /* 0x403900000a0a742b */ /* 0x000fce000000000c */
[----:B------:R0:W-:Y:S04]  /*0570*/  STG.E.64 desc[UR14][R8.64], R10 ;  /* 0x0000000a08007986 */ /* 0x0001e8000c101b0e */
.L_x_3:
[----:B------:R-:W-:Y:S05]  /*0580*/  BSYNC.RECONVERGENT B1 ;  /* 0x0000000000017941 */ /* 0x000fea0003800200 */
.L_x_2:
[----:B------:R-:W-:Y:S01]  /*0590*/  VIADD R0, R6, 0x80 ;  /* 0x0000008006007836 */ /* 0x000fe20000000000 */
[----:B------:R-:W-:Y:S04]  /*05a0*/  BSSY.RECONVERGENT B1, `(.L_x_6) ;  /* 0x000002f000017945 */ /* 0x000fe80003800200 */
[----:B------:R-:W-:-:S13]  /*05b0*/  ISETP.GE.AND P0, PT, R0, UR8, PT ;  /* 0x0000000800007c0c */ /* 0x000fda000bf06270 */
[----:B------:R-:W-:Y:S05]  /*05c0*/  @P0 BRA `(.L_x_7) ;  /* 0x0000000000b00947 */ /* 0x000fea0003800000 */
[----:B------:R-:W-:Y:S01]  /*05d0*/  IADD3 R0, PT, PT, R0, UR4, RZ ;  /* 0x0000000400007c10 */ /* 0x000fe2000fffe0ff */
[----:B------:R-:W1:Y:S01]  /*05e0*/  MUFU.RCP64H R13, 2.14748262400000000000e+09 ;  /* 0x41dfffff000d7908 */ /* 0x000e620000001800 */
[----:B0-----:R-:W-:Y:S01]  /*05f0*/  IMAD.MOV.U32 R10, RZ, RZ, -0x800000 ;  /* 0xff800000ff0a7424 */ /* 0x001fe200078e00ff */
[----:B------:R-:W-:Y:S01]  /*0600*/  MOV R12, 0x1 ;  /* 0x00000001000c7802 */ /* 0x000fe20000000f00 */
[----:B------:R-:W-:Y:S01]  /*0610*/  IMAD.MOV.U32 R11, RZ, RZ, 0x41dfffff ;  /* 0x41dfffffff0b7424 */ /* 0x000fe200078e00ff */
[----:B------:R-:W-:Y:S01]  /*0620*/  BSSY.RECONVERGENT B2, `(.L_x_8) ;  /* 0x0000022000027945 */ /* 0x000fe20003800200 */
[----:B------:R-:W-:-:S04]  /*0630*/  IMAD R0, R0, 0x989680, RZ ;  /* 0x0098968000007824 */ /* 0x000fc800078e02ff */
[----:B------:R-:W-:-:S04]  /*0640*/  IMAD.HI.U32 R7, R0, 0x3, RZ ;  /* 0x0000000300077827 */ /* 0x000fc800078e00ff */
[----:B------:R-:W-:Y:S01]  /*0650*/  IMAD.IADD R2, R0, 0x1, -R7 ;  /* 0x0000000100027824 */ /* 0x000fe200078e0a07 */
[----:B-1----:R-:W-:-:S04]  /*0660*/  DFMA R14, R12, -R10, 1 ;  /* 0x3ff000000c0e742b */ /* 0x002fc8000000080a */
[----:B------:R-:W-:-:S04]  /*0670*/  LEA.HI R2, R2, R7, RZ, 0x1f ;  /* 0x0000000702027211 */ /* 0x000fc800078ff8ff */
[----:B------:R-:W-:Y:S01]  /*0680*/  SHF.R.U32.HI R7, RZ, 0x1e, R2 ;  /* 0x0000001eff077819 */ /* 0x000fe20000011602 */
[----:B------:R-:W-:-:S04]  /*0690*/  DFMA R14, R14, R14, R14 ;  /* 0x0000000e0e0e722b */ /* 0x000fc8000000000e */
[----:B------:R-:W-:-:S05]  /*06a0*/  IMAD R7, R7, -0x7fffffff, R0 ;  /* 0x8000000107077824 */ /* 0x000fca00078e0200 */
[----:B------:R-:W-:Y:S01]  /*06b0*/  VIMNMX.U32 R7, PT, PT, R7, 0x1, !PT ;  /* 0x0000000107077848 */ /* 0x000fe20007fe0000 */
[----:B------:R-:W-:-:S04]  /*06c0*/  DFMA R14, R12, R14, R12 ;  /* 0x0000000e0c0e722b */ /* 0x000fc8000000000c */
[----:B------:R-:W-:-:S04]  /*06d0*/  IMAD.HI.U32 R0, R7, 0x5e4789c9, RZ ;  /* 0x5e4789c907007827 */ /* 0x000fc800078e00ff */
[----:B------:R-:W-:Y:S01]  /*06e0*/  DFMA R12, R14, -R10, 1 ;  /* 0x3ff000000e0c742b */ /* 0x000fe2000000080a */
[----:B------:R-:W-:-:S05]  /*06f0*/  SHF.R.U32.HI R0, RZ, 0xe, R0 ;  /* 0x0000000eff007819 */ /* 0x000fca0000011600 */
[C---:B------:R-:W-:Y:S02]  /*0700*/  IMAD R7, R0.reuse, -0xadc8, R7 ;  /* 0xffff523800077824 */ /* 0x040fe400078e0207 */
[----:B------:R-:W-:Y:S01]  /*0710*/  IMAD R0, R0, 0xd47, RZ ;  /* 0x00000d4700007824 */ /* 0x000fe200078e02ff */
[----:B------:R-:W-:Y:S01]  /*0720*/  DFMA R14, R14, R12, R14 ;  /* 0x0000000c0e0e722b */ /* 0x000fe2000000000e */
[----:B------:R-:W-:-:S03]  /*0730*/  IMAD R7, R7, 0xbc8f, RZ ;  /* 0x0000bc8f07077824 */ /* 0x000fc600078e02ff */
        /* <DEDUP_REMOVED lines=14> */
[----:B------:R-:W-:Y:S02]  /*0820*/  IMAD.MOV.U32 R10, RZ, RZ, R2 ;  /* 0x000000ffff0a7224 */ /* 0x000fe400078e0002 */
[----:B------:R-:W-:-:S07]  /*0830*/  IMAD.MOV.U32 R11, RZ, RZ, R23 ;  /* 0x000000ffff0b7224 */ /* 0x000fce00078e0017 */
.L_x_9:
[----:B------:R-:W-:Y:S05]  /*0840*/  BSYNC.RECONVERGENT B2 ;  /* 0x0000000000027941 */ /* 0x000fea0003800200 */
.L_x_8:
[----:B------:R-:W-:Y:S01]  /*0850*/  MOV R12, 0x0 ;  /* 0x00000000000c7802 */ /* 0x000fe20000000f00 */
[----:B------:R-:W-:-:S06]  /*0860*/  IMAD.MOV.U32 R13, RZ, RZ, 0x402e0000 ;  /* 0x402e0000ff0d7424 */ /* 0x000fcc00078e00ff */
[----:B------:R-:W-:-:S07]  /*0870*/  DFMA R10, R10, R12, 25 ;  /* 0x403900000a0a742b */ /* 0x000fce000000000c */
[----:B------:R1:W-:Y:S04]  /*0880*/  STG.E.64 desc[UR14][R8.64+0x400], R10 ;  /* 0x0004000a08007986 */ /* 0x0003e8000c101b0e */
.L_x_7:
[----:B------:R-:W-:Y:S05]  /*0890*/  BSYNC.RECONVERGENT B1 ;  /* 0x0000000000017941 */ /* 0x000fea0003800200 */
.L_x_6:
[----:B------:R-:W-:Y:S01]  /*08a0*/  VIADD R0, R6, 0x100 ;  /* 0x0000010006007836 */ /* 0x000fe20000000000 */
[----:B------:R-:W-:Y:S04]  /*08b0*/  BSSY.RECONVERGENT B1, `(.L_x_10) ;  /* 0x000002f000017945 */ /* 0x000fe80003800200 */
[----:B------:R-:W-:-:S13]  /*08c0*/  ISETP.GE.AND P0, PT, R0, UR8, PT ;  /* 0x0000000800007c0c */ /* 0x000fda000bf06270 */
[----:B------:R-:W-:Y:S05]  /*08d0*/  @P0 BRA `(.L_x_11) ;  /* 0x0000000000b00947 */ /* 0x000fea0003800000 */
[----:B------:R-:W-:Y:S01]  /*08e0*/  VIADD R0, R0, UR4 ;  /* 0x0000000400007c36 */ /* 0x000fe20008000000 */
[----:B------:R-:W2:Y:S01]  /*08f0*/  MUFU.RCP64H R13, 2.14748262400000000000e+09 ;  /* 0x41dfffff000d7908 */ /* 0x000ea20000001800 */
[----:B01----:R-:W-:Y:S01]  /*0900*/  IMAD.MOV.U32 R10, RZ, RZ, -0x800000 ;  /* 0xff800000ff0a7424 */ /* 0x003fe200078e00ff */
[----:B------:R-:W-:Y:S01]  /*0910*/  BSSY.RECONVERGENT B2, `(.L_x_12) ;  /* 0x0000024000027945 */ /* 0x000fe20003800200 */
[----:B------:R-:W-:Y:S02]  /*0920*/  IMAD R0, R0, 0x989680, RZ ;  /* 0x0098968000007824 */ /* 0x000fe400078e02ff */
[----:B------:R-:W-:Y:S02]  /*0930*/  IMAD.MOV.U32 R11, RZ, RZ, 0x41dfffff ;  /* 0x41dfffffff0b7424 */ /* 0x000fe400078e00ff */
[----:B------:R-:W-:-:S04]  /*0940*/  IMAD.HI.U32 R7, R0, 0x3, RZ ;  /* 0x0000000300077827 */ /* 0x000fc800078e00ff */
[----:B------:R-:W-:Y:S01]  /*0950*/  IMAD.MOV.U32 R12, RZ, RZ, 0x1 ;  /* 0x00000001ff0c7424 */ /* 0x000fe200078e00ff */
[----:B------:R-:W-:-:S04]  /*0960*/  IADD3 R2, PT, PT, R0, -R7, RZ ;  /* 0x8000000700027210 */ /* 0x000fc80007ffe0ff */
[----:B------:R-:W-:Y:S01]  /*0970*/  LEA.HI R2, R2, R7, RZ, 0x1f ;  /* 0x0000000702027211 */ /* 0x000fe200078ff8ff */
[----:B--2---:R-:W-:-:S03]  /*0980*/  DFMA R14, R12, -R10, 1 ;  /* 0x3ff000000c0e742b */ /* 0x004fc6000000080a */
        /* <DEDUP_REMOVED lines=14> */
[----:B------:R-:W-:-:S04]  /*0a70*/  @P0 IADD3 R2, PT, PT, -R0, RZ, RZ ;  /* 0x000000ff00020210 */ /* 0x000fc80007ffe1ff */
        /* <DEDUP_REMOVED lines=13> */
.L_x_13:
[----:B------:R-:W-:Y:S05]  /*0b50*/  BSYNC.RECONVERGENT B2 ;  /* 0x0000000000027941 */ /* 0x000fea0003800200 */
.L_x_12:
[----:B------:R-:W-:Y:S01]  /*0b60*/  IMAD.MOV.U32 R12, RZ, RZ, 0x0 ;  /* 0x00000000ff0c7424 */ /* 0x000fe200078e00ff */
[----:B------:R-:W-:-:S06]  /*0b70*/  MOV R13, 0x402e0000 ;  /* 0x402e0000000d7802 */ /* 0x000fcc0000000f00 */
[----:B------:R-:W-:-:S07]  /*0b80*/  DFMA R10, R10, R12, 25 ;  /* 0x403900000a0a742b */ /* 0x000fce000000000c */
[----:B------:R2:W-:Y:S04]  /*0b90*/  STG.E.64 desc[UR14][R8.64+0x800], R10 ;  /* 0x0008000a08007986 */ /* 0x0005e8000c101b0e */
.L_x_11:
[----:B------:R-:W-:Y:S05]  /*0ba0*/  BSYNC.RECONVERGENT B1 ;  /* 0x0000000000017941 */ /* 0x000fea0003800200 */
.L_x_10:
[----:B------:R-:W-:Y:S01]  /*0bb0*/  VIADD R0, R6, 0x180 ;  /* 0x0000018006007836 */ /* 0x000fe20000000000 */
[----:B------:R-:W-:Y:S04]  /*0bc0*/  BSSY.RECONVERGENT B1, `(.L_x_14) ;  /* 0x000002f000017945 */ /* 0x000fe80003800200 */
[----:B------:R-:W-:-:S13]  /*0bd0*/  ISETP.GE.AND P0, PT, R0, UR8, PT ;  /* 0x0000000800007c0c */ /* 0x000fda000bf06270 */
[----:B------:R-:W-:Y:S05]  /*0be0*/  @P0 BRA `(.L_x_15) ;  /* 0x0000000000b00947 */ /* 0x000fea0003800000 */
[----:B------:R-:W-:Y:S01]  /*0bf0*/  VIADD R0, R0, UR4 ;  /* 0x0000000400007c36 */ /* 0x000fe20008000000 */
[----:B012---:R-:W0:Y:S01]  /*0c00*/  MUFU.RCP64H R11, 2.14748262400000000000e+09 ;  /* 0x41dfffff000b7908 */ /* 0x007e220000001800 */
[----:B------:R-:W-:Y:S01]  /*0c10*/  MOV R6, 0xff800000 ;  /* 0xff80000000067802 */ /* 0x000fe20000000f00 */
[----:B------:R-:W-:Y:S01]  /*0c20*/  IMAD.MOV.U32 R10, RZ, RZ, 0x1 ;  /* 0x00000001ff0a7424 */ /* 0x000fe200078e00ff */
[----:B------:R-:W-:Y:S01]  /*0c30*/  BSSY.RECONVERGENT B2, `(.L_x_16) ;  /* 0x0000023000027945 */ /* 0x000fe20003800200 */
[----:B------:R-:W-:-:S04]  /*0c40*/  IMAD R0, R0, 0x989680, RZ ;  /* 0x0098968000007824 */ /* 0x000fc800078e02ff */
[----:B------:R-:W-:-:S04]  /*0c50*/  IMAD.HI.U32 R7, R0, 0x3, RZ ;  /* 0x0000000300077827 */ /* 0x000fc800078e00ff */
[----:B------:R-:W-:-:S05]  /*0c60*/  IMAD.IADD R2, R0, 0x1, -R7 ;  /* 0x0000000100027824 */ /* 0x000fca00078e0a07 */
[----:B------:R-:W-:-:S04]  /*0c70*/  LEA.HI R2, R2, R7, RZ, 0x1f ;  /* 0x0000000702027211 */ /* 0x000fc800078ff8ff */
[----:B------:R-:W-:-:S05]  /*0c80*/  SHF.R.U32.HI R7, RZ, 0x1e, R2 ;  /* 0x0000001eff077819 */ /* 0x000fca0000011602 */
[----:B------:R-:W-:-:S05]  /*0c90*/  IMAD R7, R7, -0x7fffffff, R0 ;  /* 0x8000000107077824 */ /* 0x000fca00078e0200 */
[----:B------:R-:W-:Y:S01]  /*0ca0*/  VIMNMX.U32 R0, PT, PT, R7, 0x1, !PT ;  /* 0x0000000107007848 */ /* 0x000fe20007fe0000 */
[----:B------:R-:W-:-:S04]  /*0cb0*/  IMAD.MOV.U32 R7, RZ, RZ, 0x41dfffff ;  /* 0x41dfffffff077424 */ /* 0x000fc800078e00ff */
[----:B------:R-:W-:-:S05]  /*0cc0*/  IMAD.HI.U32 R2, R0, 0x5e4789c9, RZ ;  /* 0x5e4789c900027827 */ /* 0x000fca00078e00ff */
[----:B------:R-:W-:-:S05]  /*0cd0*/  SHF.R.U32.HI R13, RZ, 0xe, R2 ;  /* 0x0000000eff0d7819 */ /* 0x000fca0000011602 */
[C---:B------:R-:W-:Y:S02]  /*0ce0*/  IMAD R0, R13.reuse, -0xadc8, R0 ;  /* 0xffff52380d007824 */ /* 0x040fe400078e0200 */
[----:B------:R-:W-:Y:S01]  /*0cf0*/  IMAD R15, R13, 0xd47, RZ ;  /* 0x00000d470d0f7824 */ /* 0x000fe200078e02ff */
[----:B0-----:R-:W-:Y:S01]  /*0d00*/  DFMA R12, R10, -R6, 1 ;  /* 0x3ff000000a0c742b */ /* 0x001fe20000000806 */
[----:B------:R-:W-:-:S03]  /*0d10*/  IMAD R0, R0, 0xbc8f, RZ ;  /* 0x0000bc8f00007824 */ /* 0x000fc600078e02ff */
[----:B------:R-:W-:Y:S02]  /*0d20*/  LOP3.LUT R19, R15, 0x7fffffff, RZ, 0x3c, !PT ;  /* 0x7fffffff0f137812 */ /* 0x000fe400078e3cff */
[----:B------:R-:W-:Y:S02]  /*0d30*/  ISETP.GE.U32.AND P0, PT, R0, R15, PT ;  /* 0x0000000f0000720c */ /* 0x000fe40003f06070 */
[----:B------:R-:W-:-:S08]  /*0d40*/  DFMA R12, R12, R12, R12 ;  /* 0x0000000c0c0c722b */ /* 0x000fd0000000000c */
[----:B------:R-:W-:-:S03]  /*0d50*/  DFMA R12, R10, R12, R10 ;  /* 0x0000000c0a0c722b */ /* 0x000fc6000000000a */
[----:B------:R-:W-:-:S05]  /*0d60*/  @P0 IMAD.MOV R19, RZ, RZ, -R15 ;  /* 0x000000ffff130224 */ /* 0x000fca00078e0a0f */
[----:B------:R-:W-:Y:S01]  /*0d70*/  IADD3 R19, PT, PT, R0, -0x1, R19 ;  /* 0xffffffff00137810 */ /* 0x000fe20007ffe013 */
[----:B------:R-:W-:-:S05]  /*0d80*/  DFMA R10, R12, -R6, 1 ;  /* 0x3ff000000c0a742b */ /* 0x000fca0000000806 */
[----:B------:R-:W0:Y:S03]  /*0d90*/  I2F.F64.U32 R18, R19 ;  /* 0x0000001300127312 */ /* 0x000e260000201800 */
[----:B------:R-:W-:-:S08]  /*0da0*/  DFMA R12, R12, R10, R12 ;  /* 0x0000000a0c0c722b */ /* 0x000fd0000000000c */
        /* <DEDUP_REMOVED lines=9> */
[----:B------:R-:W-:Y:S01]  /*0e40*/  MOV R6, R2 ;  /* 0x0000000200067202 */ /* 0x000fe20000000f00 */
[----:B------:R-:W-:-:S07]  /*0e50*/  IMAD.MOV.U32 R7, RZ, RZ, R23 ;  /* 0x000000ffff077224 */ /* 0x000fce00078e0017 */
.L_x_17:
[----:B------:R-:W-:Y:S05]  /*0e60*/  BSYNC.RECONVERGENT B2 ;  /* 0x0000000000027941 */ /* 0x000fea0003800200 */
.L_x_16:
[----:B------:R-:W-:Y:S02]  /*0e70*/  IMAD.MOV.U32 R10, RZ, RZ, 0x0 ;  /* 0x00000000ff0a7424 */ /* 0x000fe400078e00ff */
[----:B------:R-:W-:-:S06]  /*0e80*/  IMAD.MOV.U32 R11, RZ, RZ, 0x402e0000 ;  /* 0x402e0000ff0b7424 */ /* 0x000fcc00078e00ff */
[----:B------:R-:W-:-:S07]  /*0e90*/  DFMA R6, R6, R10, 25 ;  /* 0x403900000606742b */ /* 0x000fce000000000a */
[----:B------:R3:W-:Y:S04]  /*0ea0*/  STG.E.64 desc[UR14][R8.64+0xc00], R6 ;  /* 0x000c000608007986 */ /* 0x0007e8000c101b0e */
.L_x_15:
[----:B------:R-:W-:Y:S05]  /*0eb0*/  BSYNC.RECONVERGENT B1 ;  /* 0x0000000000017941 */ /* 0x000fea0003800200 */
.L_x_14:
[----:B------:R-:W-:Y:S05]  /*0ec0*/  @P1 BRA `(.L_x_18) ;  /* 0xfffffff000d81947 */ /* 0x000fea000383ffff */
.L_x_1:
[----:B------:R-:W-:-:S13]  /*0ed0*/  ISETP.NE.AND P0, PT, RZ, UR12, PT ;  /* 0x0000000cff007c0c */ /* 0x000fda000bf05270 */
[----:B------:R-:W-:Y:S05]  /*0ee0*/  @!P0 EXIT ;  /* 0x000000000000894d */ /* 0x000fea0003800000 */
[----:B------:R-:W4:Y:S01]  /*0ef0*/  LDCU UR6, c[0x0][0x398] ;  /* 0x00007300ff0677ac */ /* 0x000f220008000800 */
[----:B------:R-:W5:Y:S01]  /*0f00*/  LDCU.64 UR4, c[0x0][0x390] ;  /* 0x00007200ff0477ac */ /* 0x000f620008000a00 */
[----:B----4-:R-:W-:Y:S01]  /*0f10*/  MOV R0, UR6 ;  /* 0x0000000600007c02 */ /* 0x010fe20008000f00 */
[----:B------:R-:W-:-:S03]  /*0f20*/  UIADD3 UR6, UPT, UPT, -UR12, URZ, URZ ;  /* 0x000000ff0c067290 */ /* 0x000fc6000fffe1ff */
[--C-:B0-----:R-:W-:Y:S01]  /*0f30*/  IADD3 R5, PT, PT, R0, UR10, R3.reuse ;  /* 0x0000000a00057c10 */ /* 0x101fe2000fffe003 */
[----:B-----5:R-:W-:Y:S01]  /*0f40*/  ULEA UR4, UP0, UR10, UR4, 0x3 ;  /* 0x000000040a047291 */ /* 0x020fe2000f8018ff */
[----:B------:R-:W-:-:S03]  /*0f50*/  IMAD R3, R4, 0x80, R3 ;  /* 0x0000008004037824 */ /* 0x000fc600078e0203 */
[----:B------:R-:W-:Y:S01]  /*0f60*/  IMAD R5, R4, 0x80, R5 ;  /* 0x0000008004057824 */ /* 0x000fe200078e0205 */
[----:B------:R-:W-:-:S03]  /*0f70*/  ULEA.HI.X UR5, UR10, UR5, UR9, 0x3, UP0 ;  /* 0x000000050a057291 */ /* 0x000fc600080f1c09 */
[----:B------:R-:W-:-:S09]  /*0f80*/  IMAD R4, R5, 0x989680, RZ ;  /* 0x0098968005047824 */ /* 0x000fd200078e02ff */
.L_x_23:
[----:B------:R-:W-:Y:S01]  /*0f90*/  ISETP.GE.AND P0, PT, R3, UR8, PT ;  /* 0x0000000803007c0c */ /* 0x000fe2000bf06270 */
[----:B------:R-:W-:Y:S01]  /*0fa0*/  UIADD3 UR6, UPT, UPT, UR6, 0x1, URZ ;  /* 0x0000000106067890 */ /* 0x000fe2000fffe0ff */
[----:B------:R-:W-:Y:S03]  /*0fb0*/  BSSY.RECONVERGENT B1, `(.L_x_19) ;  /* 0x0000030000017945 */ /* 0x000fe60003800200 */
[----:B------:R-:W-:-:S08]  /*0fc0*/  UISETP.NE.AND UP0, UPT, UR6, URZ, UPT ;  /* 0x000000ff0600728c */ /* 0x000fd0000bf05270 */
[----:B0-----:R-:W-:Y:S05]  /*0fd0*/  @P0 BRA `(.L_x_20) ;  /* 0x0000000000b40947 */ /* 0x001fea0003800000 */
[C---:B------:R-:W-:Y:S01]  /*0fe0*/  IMAD.HI.U32 R5, R4.reuse, 0x3, RZ ;  /* 0x0000000304057827 */ /* 0x040fe200078e00ff */
[----:B-123--:R-:W0:Y:S01]  /*0ff0*/  MUFU.RCP64H R9, 2.14748262400000000000e+09 ;  /* 0x41dfffff00097908 */ /* 0x00ee220000001800 */
[----:B------:R-:W-:Y:S01]  /*1000*/  MOV R6, 0xff800000 ;  /* 0xff80000000067802 */ /* 0x000fe20000000f00 */
[----:B------:R-:W-:Y:S01]  /*1010*/  BSSY.RECONVERGENT B2, `(.L_x_21) ;  /* 0x0000022000027945 */ /* 0x000fe20003800200 */
[----:B------:R-:W-:Y:S02]  /*1020*/  IMAD.IADD R0, R4, 0x1, -R5 ;  /* 0x0000000104007824 */ /* 0x000fe400078e0a05 */
[----:B------:R-:W-:Y:S02]  /*1030*/  IMAD.MOV.U32 R7, RZ, RZ, 0x41dfffff ;  /* 0x41dfffffff077424 */ /* 0x000fe400078e00ff */
[----:B------:R-:W-:Y:S01]  /*1040*/  IMAD.MOV.U32 R8, RZ, RZ, 0x1 ;  /* 0x00000001ff087424 */ /* 0x000fe200078e00ff */
[----:B------:R-:W-:-:S04]  /*1050*/  LEA.HI R0, R0, R5, RZ, 0x1f ;  /* 0x0000000500007211 */ /* 0x000fc800078ff8ff */
[----:B------:R-:W-:-:S05]  /*1060*/  SHF.R.U32.HI R5, RZ, 0x1e, R0 ;  /* 0x0000001eff057819 */ /* 0x000fca0000011600 */
[----:B------:R-:W-:Y:S01]  /*1070*/  IMAD R5, R5, -0x7fffffff, R4 ;  /* 0x8000000105057824 */ /* 0x000fe200078e0204 */
[----:B0-----:R-:W-:-:S04]  /*1080*/  DFMA R10, R8, -R6, 1 ;  /* 0x3ff00000080a742b */ /* 0x001fc80000000806 */
[----:B------:R-:W-:-:S04]  /*1090*/  VIMNMX.U32 R5, PT, PT, R5, 0x1, !PT ;  /* 0x0000000105057848 */ /* 0x000fc80007fe0000 */
[----:B------:R-:W-:Y:S01]  /*10a0*/  DFMA R10, R10, R10, R10 ;  /* 0x0000000a0a0a722b */ /* 0x000fe2000000000a */
[----:B------:R-:W-:-:S05]  /*10b0*/  IMAD.HI.U32 R0, R5, 0x5e4789c9, RZ ;  /* 0x5e4789c905007827 */ /* 0x000fca00078e00ff */
[----:B------:R-:W-:Y:S02]  /*10c0*/  SHF.R.U32.HI R0, RZ, 0xe, R0 ;  /* 0x0000000eff007819 */ /* 0x000fe40000011600 */
[----:B------:R-:W-:-:S03]  /*10d0*/  DFMA R10, R8, R10, R8 ;  /* 0x0000000a080a722b */ /* 0x000fc60000000008 */
[C---:B------:R-:W-:Y:S02]  /*10e0*/  IMAD R5, R0.reuse, -0xadc8, R5 ;  /* 0xffff523800057824 */ /* 0x040fe400078e0205 */
[----:B------:R-:W-:Y:S02]  /*10f0*/  IMAD R0, R0, 0xd47, RZ ;  /* 0x00000d4700007824 */ /* 0x000fe400078e02ff */
[----:B------:R-:W-:Y:S01]  /*1100*/  IMAD R5, R5, 0xbc8f, RZ ;  /* 0x0000bc8f05057824 */ /* 0x000fe200078e02ff */
[----:B------:R-:W-:Y:S02]  /*1110*/  DFMA R8, R10, -R6, 1 ;  /* 0x3ff000000a08742b */ /* 0x000fe40000000806 */
[----:B------:R-:W-:Y:S02]  /*1120*/  LOP3.LUT R2, R0, 0x7fffffff, RZ, 0x3c, !PT ;  /* 0x7fffffff00027812 */ /* 0x000fe400078e3cff */
[----:B------:R-:W-:-:S04]  /*1130*/  ISETP.GE.U32.AND P0, PT, R5, R0, PT ;  /* 0x000000000500720c */ /* 0x000fc80003f06070 */
[----:B------:R-:W-:-:S09]  /*1140*/  DFMA R10, R10, R8, R10 ;  /* 0x000000080a0a722b */ /* 0x000fd2000000000a */
        /* <DEDUP_REMOVED lines=14> */
.L_x_22:
[----:B------:R-:W-:Y:S05]  /*1230*/  BSYNC.RECONVERGENT B2 ;  /* 0x0000000000027941 */ /* 0x000fea0003800200 */
.L_x_21:
[----:B------:R-:W-:Y:S01]  /*1240*/  IMAD.MOV.U32 R8, RZ, RZ, 0x0 ;  /* 0x00000000ff087424 */ /* 0x000fe200078e00ff */
[----:B------:R-:W-:Y:S01]  /*1250*/  MOV R10, UR4 ;  /* 0x00000004000a7c02 */ /* 0x000fe20008000f00 */
[----:B------:R-:W-:Y:S02]  /*1260*/  IMAD.MOV.U32 R9, RZ, RZ, 0x402e0000 ;  /* 0x402e0000ff097424 */ /* 0x000fe400078e00ff */
[----:B------:R-:W-:-:S04]  /*1270*/  IMAD.U32 R11, RZ, RZ, UR5 ;  /* 0x00000005ff0b7e24 */ /* 0x000fc8000f8e00ff */
[----:B------:R-:W-:Y:S01]  /*1280*/  DFMA R6, R6, R8, 25 ;  /* 0x403900000606742b */ /* 0x000fe20000000008 */
[----:B------:R-:W-:-:S06]  /*1290*/  IMAD.WIDE R8, R3, 0x8, R10 ;  /* 0x0000000803087825 */ /* 0x000fcc00078e020a */
[----:B------:R0:W-:Y:S04]  /*12a0*/  STG.E.64 desc[UR14][R8.64], R6 ;  /* 0x0000000608007986 */ /* 0x0001e8000c101b0e */
.L_x_20:
[----:B------:R-:W-:Y:S05]  /*12b0*/  BSYNC.RECONVERGENT B1 ;  /* 0x0000000000017941 */ /* 0x000fea0003800200 */
.L_x_19:
[----:B------:R-:W-:Y:S02]  /*12c0*/  VIADD R3, R3, 0x80 ;  /* 0x0000008003037836 */ /* 0x000fe40000000000 */
[----:B------:R-:W-:Y:S01]  /*12d0*/  VIADD R4, R4, 0x4c4b4000 ;  /* 0x4c4b400004047836 */ /* 0x000fe20000000000 */
[----:B------:R-:W-:Y:S06]  /*12e0*/  BRA.U UP0, `(.L_x_23) ;  /* 0xfffffffd00287547 */ /* 0x000fec000b83ffff */
[----:B------:R-:W-:Y:S05]  /*12f0*/  EXIT ;  /* 0x000000000000794d */ /* 0x000fea0003800000 */
.L_x_0:
[----:B------:R-:W-:-:S06]  /*1300*/  UISETP.GE.AND UP0, UPT, UR5, 0x1, UPT ;  /* 0x000000010500788c */ /* 0x000fcc000bf06270 */
[----:B------:R-:W-:-:S13]  /*1310*/  PLOP3.LUT P0, PT, PT, PT, UP0, 0x80, 0x8 ;  /* 0x000000000008781c */ /* 0x000fda0003f0f008 */
[----:B0-----:R-:W-:Y:S05]  /*1320*/  @!P0 EXIT ;  /* 0x000000000000894d */ /* 0x001fea0003800000 */
[----:B------:R-:W0:Y:S01]  /*1330*/  S2R R28, SR_TID.X ;  /* 0x00000000001c7919 */ /* 0x000e220000002100 */
[----:B------:R-:W-:Y:S01]  /*1340*/  UISETP.GE.U32.AND UP0, UPT, UR5, 0x4, UPT ;  /* 0x000000040500788c */ /* 0x000fe2000bf06070 */
[----:B------:R-:W-:Y:S01]  /*1350*/  MOV R11, RZ ;  /* 0x000000ff000b7202 */ /* 0x000fe20000000f00 */
[----:B------:R-:W-:-:S07]  /*1360*/  ULOP3.LUT UR8, UR5, 0x3, URZ, 0xc0, !UPT ;  /* 0x0000000305087892 */ /* 0x000fce000f8ec0ff */
[----:B------:R-:W-:Y:S05]  /*1370*/  BRA.U !UP0, `(.L_x_24) ;  /* 0x0000000d08047547 */ /* 0x000fea000b800000 */
[----:B------:R-:W1:Y:S01]  /*1380*/  LDCU.64 UR6, c[0x0][0x390] ;  /* 0x00007200ff0677ac */ /* 0x000e620008000a00 */
[----:B------:R-:W-:Y:S02]  /*1390*/  IMAD.U32 R3, RZ, RZ, UR4 ;  /* 0x00000004ff037e24 */ /* 0x000fe4000f8e00ff */
[----:B0-----:R-:W-:-:S03]  /*13a0*/  IMAD.MOV.U32 R9, RZ, RZ, R28 ;  /* 0x000000ffff097224 */ /* 0x001fc600078e001c */
[----:B------:R-:W-:-:S05]  /*13b0*/  IADD3 R10, PT, PT, R3, UR10, R28 ;  /* 0x0000000a030a7c10 */ /* 0x000fca000fffe01c */
[----:B------:R-:W-:-:S04]  /*13c0*/  IMAD R10, R10, 0x989680, RZ ;  /* 0x009896800a0a7824 */ /* 0x000fc800078e02ff */
[C---:B------:R-:W-:Y:S01]  /*13d0*/  VIADD R7, R10.reuse, 0x98968000 ;  /* 0x989680000a077836 */ /* 0x040fe20000000000 */
[C---:B------:R-:W-:Y:S01]  /*13e0*/  IADD3 R8, PT, PT, R10.reuse, 0x4c4b4000, RZ ;  /* 0x4c4b40000a087810 */ /* 0x040fe20007ffe0ff */
[----:B------:R-:W-:Y:S01]  /*13f0*/  VIADD R6, R10, 0xe4e1c000 ;  /* 0xe4e1c0000a067836 */ /* 0x000fe20000000000 */
[----:B-1----:R-:W-:Y:S02]  /*1400*/  ULEA UR4, UP0, UR10, UR6, 0x3 ;  /* 0x000000060a047291 */ /* 0x002fe4000f8018ff */
[----:B------:R-:W-:Y:S02]  /*1410*/  ULOP3.LUT UR6, UR5, 0x7ffffffc, URZ, 0xc0, !UPT ;  /* 0x7ffffffc05067892 */ /* 0x000fe4000f8ec0ff */
[----:B------:R-:W-:Y:S02]  /*1420*/  ULEA.HI.X UR5, UR10, UR7, UR9, 0x3, UP0 ;  /* 0x000000070a057291 */ /* 0x000fe400080f1c09 */
[----:B------:R-:W-:Y:S02]  /*1430*/  UIADD3 UR4, UP0, UPT, UR4, 0x800, URZ ;  /* 0x0000080004047890 */ /* 0x000fe4000ff1e0ff */
[----:B------:R-:W-:Y:S01]  /*1440*/  IMAD.U32 R11, RZ, RZ, UR6 ;  /* 0x00000006ff0b7e24 */ /* 0x000fe2000f8e00ff */
[----:B------:R-:W-:-:S02]  /*1450*/  UIADD3 UR7, UPT, UPT, -UR6, URZ, URZ ;  /* 0x000000ff06077290 */ /* 0x000fc4000fffe1ff */
[----:B------:R-:W-:-:S12]  /*1460*/  UIADD3.X UR5, UPT, UPT, URZ, UR5, URZ, UP0, !UPT ;  /* 0x00000005ff057290 */ /* 0x000fd800087fe4ff */
.L_x_33:
[C---:B-1----:R-:W-:Y:S01]  /*1470*/  IMAD.HI.U32 R3, R10.reuse, 0x3, RZ ;  /* 0x000000030a037827 */ /* 0x042fe200078e00ff */
[----:B------:R-:W0:Y:S01]  /*1480*/  MUFU.RCP64H R5, 2.14748262400000000000e+09 ;  /* 0x41dfffff00057908 */ /* 0x000e220000001800 */
[----:B------:R-:W-:Y:S02]  /*1490*/  BSSY.RECONVERGENT B1, `(.L_x_25) ;  /* 0x0000035000017945 */ /* 0x000fe40003800200 */
[----:B------:R-:W-:Y:S02]  /*14a0*/  IMAD.IADD R0, R10, 0x1, -R3 ;  /* 0x000000010a007824 */ /* 0x000fe400078e0a03 */
[----:B------:R-:W-:-:S03]  /*14b0*/  IMAD.MOV.U32 R4, RZ, RZ, 0x1 ;  /* 0x00000001ff047424 */ /* 0x000fc600078e00ff */
[----:B------:R-:W-:-:S04]  /*14c0*/  LEA.HI R0, R0, R3, RZ, 0x1f ;  /* 0x0000000300007211 */ /* 0x000fc800078ff8ff */
[----:B------:R-:W-:-:S05]  /*14d0*/  SHF.R.U32.HI R3, RZ, 0x1e, R0 ;  /* 0x0000001eff037819 */ /* 0x000fca0000011600 */
[----:B------:R-:W-:-:S05]  /*14e0*/  IMAD R3, R3, -0x7fffffff, R10 ;  /* 0x8000000103037824 */ /* 0x000fca00078e020a */
[----:B------:R-:W-:Y:S01]  /*14f0*/  VIMNMX.U32 R0, PT, PT, R3, 0x1, !PT ;  /* 0x0000000103007848 */ /* 0x000fe20007fe0000 */
[----:B------:R-:W-:-:S04]  /*1500*/  IMAD.MOV.U32 R3, RZ, RZ, 0x41dfffff ;  /* 0x41dfffffff037424 */ /* 0x000fc800078e00ff */
[----:B------:R-:W-:-:S05]  /*1510*/  IMAD.HI.U32 R2, R0, 0x5e4789c9, RZ ;  /* 0x5e4789c900027827 */ /* 0x000fca00078e00ff */
[----:B------:R-:W-:Y:S02]  /*1520*/  SHF.R.U32.HI R13, RZ, 0xe, R2 ;  /* 0x0000000eff0d7819 */ /* 0x000fe40000011602 */
[----:B------:R-:W-:-:S03]  /*1530*/  MOV R2, 0xff800000 ;  /* 0xff80000000027802 */ /* 0x000fc60000000f00 */
        /* <DEDUP_REMOVED lines=12> */
[----:B------:R-:W-:Y:S01]  /*1600*/  DFMA R4, R12, R4, R12 ;  /* 0x000000040c04722b */ /* 0x000fe2000000000c */
[----:B------:R-:W-:-:S07]  /*1610*/  IMAD.HI.U32 R13, R6, 0x3, RZ ;  /* 0x00000003060d7827 */ /* 0x000fce00078e00ff */
[----:B0-----:R-:W-:Y:S01]  /*1620*/  DMUL R14, R4, R18 ;  /* 0x00000012040e7228 */ /* 0x001fe20000000000 */
[----:B------:R-:W-:-:S07]  /*1630*/  FSETP.GEU.AND P1, PT, |R19|, 6.5827683646048100446e-37, PT ;  /* 0x036000001300780b */ /* 0x000fce0003f2e200 */
[----:B------:R-:W-:-:S08]  /*1640*/  DFMA R2, R14, -R2, R18 ;  /* 0x800000020e02722b */ /* 0x000fd00000000012 */
[----:B------:R-:W-:Y:S01]  /*1650*/  DFMA R14, R4, R2, R14 ;  /* 0x00000002040e722b */ /* 0x000fe2000000000e */
[----:B------:R-:W-:-:S04]  /*1660*/  IMAD.HI.U32 R3, R8, 0x3, RZ ;  /* 0x0000000308037827 */ /* 0x000fc800078e00ff */
[----:B------:R-:W-:Y:S01]  /*1670*/  IMAD.HI.U32 R2, R7, 0x3, RZ ;  /* 0x0000000307027827 */ /* 0x000fe200078e00ff */
[----:B------:R-:W-:-:S04]  /*1680*/  IADD3 R0, PT, PT, -R3, R8, RZ ;  /* 0x0000000803007210 */ /* 0x000fc80007ffe1ff */
[----:B------:R-:W-:Y:S01]  /*1690*/  FFMA R12, RZ, 27.999998092651367188, R15 ;  /* 0x41dfffffff0c7823 */ /* 0x000fe2000000000f */
[----:B------:R-:W-:Y:S01]  /*16a0*/  IMAD.IADD R5, R7, 0x1, -R2 ;  /* 0x0000000107057824 */ /* 0x000fe200078e0a02 */
[----:B------:R-:W-:Y:S01]  /*16b0*/  LEA.HI R0, R0, R3, RZ, 0x1f ;  /* 0x0000000300007211 */ /* 0x000fe200078ff8ff */
[----:B------:R-:W-:Y:S02]  /*16c0*/  IMAD.IADD R4, R6, 0x1, -R13 ;  /* 0x0000000106047824 */ /* 0x000fe400078e0a0d */
[----:B------:R-:W-:Y:S01]  /*16d0*/  FSETP.GT.AND P0, PT, |R12|, 1.469367938527859385e-39, PT ;  /* 0x001000000c00780b */ /* 0x000fe20003f04200 */
[----:B------:R-:W-:Y:S01]  /*16e0*/  IMAD.U32 R12, RZ, RZ, UR4 ;  /* 0x00000004ff0c7e24 */ /* 0x000fe2000f8e00ff */
[----:B------:R-:W-:Y:S02]  /*16f0*/  LEA.HI R2, R5, R2, RZ, 0x1f ;  /* 0x0000000205027211 */ /* 0x000fe400078ff8ff */
[----:B------:R-:W-:Y:S02]  /*1700*/  LEA.HI R4, R4, R13, RZ, 0x1f ;  /* 0x0000000d04047211 */ /* 0x000fe400078ff8ff */
[----:B------:R-:W-:-:S02]  /*1710*/  MOV R13, UR5 ;  /* 0x00000005000d7c02 */ /* 0x000fc40008000f00 */
[----:B------:R-:W-:Y:S02]  /*1720*/  SHF.R.U32.HI R5, RZ, 0x1e, R0 ;  /* 0x0000001eff057819 */ /* 0x000fe40000011600 */
[----:B------:R-:W-:Y:S01]  /*1730*/  SHF.R.U32.HI R2, RZ, 0x1e, R2 ;  /* 0x0000001eff027819 */ /* 0x000fe20000011602 */
[----:B------:R-:W-:Y:S01]  /*1740*/  IMAD.WIDE R12, R9, 0x8, R12 ;  /* 0x00000008090c7825 */ /* 0x000fe200078e020c */
[----:B------:R-:W-:-:S03]  /*1750*/  SHF.R.U32.HI R3, RZ, 0x1e, R4 ;  /* 0x0000001eff037819 */ /* 0x000fc60000011604 */
[----:B------:R-:W-:Y:S02]  /*1760*/  IMAD R5, R5, -0x7fffffff, R8 ;  /* 0x8000000105057824 */ /* 0x000fe400078e0208 */
[----:B------:R-:W-:Y:S02]  /*1770*/  IMAD R4, R2, -0x7fffffff, R7 ;  /* 0x8000000102047824 */ /* 0x000fe400078e0207 */
[----:B------:R-:W-:Y:S01]  /*1780*/  IMAD R3, R3, -0x7fffffff, R6 ;  /* 0x8000000103037824 */ /* 0x000fe200078e0206 */
[----:B------:R-:W-:Y:S06]  /*1790*/  @P0 BRA P1, `(.L_x_26) ;  /* 0x0000000000100947 */ /* 0x000fec0000800000 */
[----:B------:R-:W-:-:S07]  /*17a0*/  MOV R30, 0x17c0 ;  /* 0x000017c0001e7802 */ /* 0x000fce0000000f00 */
[----:B------:R-:W-:Y:S05]  /*17b0*/  CALL.REL.NOINC `($__internal_0_$__cuda_sm20_div_rn_f64_full) ;  /* 0x0000000800f47944 */ /* 0x000fea0003c00000 */
[----:B------:R-:W-:Y:S02]  /*17c0*/  IMAD.MOV.U32 R14, RZ, RZ, R2 ;  /* 0x000000ffff0e7224 */ /* 0x000fe400078e0002 */
[----:B------:R-:W-:-:S07]  /*17d0*/  IMAD.MOV.U32 R15, RZ, RZ, R23 ;  /* 0x000000ffff0f7224 */ /* 0x000fce00078e0017 */
.L_x_26:
[----:B------:R-:W-:Y:S05]  /*17e0*/  BSYNC.RECONVERGENT B1 ;  /* 0x0000000000017941 */ /* 0x000fea0003800200 */
.L_x_25:
[----:B------:R-:W-:Y:S01]  /*17f0*/  VIMNMX.U32 R5, PT, PT, R5, 0x1, !PT ;  /* 0x0000000105057848 */ /* 0x000fe20007fe0000 */
[----:B------:R-:W0:Y:S01]  /*1800*/  MUFU.RCP64H R19, 2.14748262400000000000e+09 ;  /* 0x41dfffff00137908 */ /* 0x000e220000001800 */
[----:B------:R-:W-:Y:S01]  /*1810*/  IMAD.MOV.U32 R24, RZ, RZ, -0x800000 ;  /* 0xff800000ff187424 */ /* 0x000fe200078e00ff */
[----:B------:R-:W-:Y:S01]  /*1820*/  MOV R25, 0x41dfffff ;  /* 0x41dfffff00197802 */ /* 0x000fe20000000f00 */
[----:B------:R-:W-:Y:S01]  /*1830*/  IMAD.MOV.U32 R18, RZ, RZ, 0x1 ;  /* 0x00000001ff127424 */ /* 0x000fe200078e00ff */
[----:B------:R-:W-:Y:S01]  /*1840*/  MOV R31, 0x402e0000 ;  /* 0x402e0000001f7802 */ /* 0x000fe20000000f00 */
[----:B------:R-:W-:Y:S01]  /*1850*/  IMAD.HI.U32 R0, R5, 0x5e4789c9, RZ ;  /* 0x5e4789c905007827 */ /* 0x000fe200078e00ff */
[----:B------:R-:W-:Y:S03]  /*1860*/  BSSY.RECONVERGENT B1, `(.L_x_27) ;  /* 0x000001d000017945 */ /* 0x000fe60003800200 */
[----:B------:R-:W-:Y:S01]  /*1870*/  IMAD.MOV.U32 R30, RZ, RZ, 0x0 ;  /* 0x00000000ff1e7424 */ /* 0x000fe200078e00ff */
        /* <DEDUP_REMOVED lines=11> */
[----:B------:R-:W-:-:S03]  /*1930*/  DFMA R20, R22, -R24, 1 ;  /* 0x3ff000001614742b */ /* 0x000fc60000000818 */
[----:B------:R-:W0:Y:S05]  /*1940*/  I2F.F64.U32 R18, R2 ;  /* 0x0000000200127312 */ /* 0x000e2a0000201800 */
[----:B------:R-:W-:-:S08]  /*1950*/  DFMA R22, R22, R20, R22 ;  /* 0x000000141616722b */ /* 0x000fd00000000016 */
[----:B0-----:R-:W-:Y:S01]  /*1960*/  DMUL R20, R22, R18 ;  /* 0x0000001216147228 */ /* 0x001fe20000000000 */
[----:B------:R-:W-:-:S07]  /*1970*/  FSETP.GEU.AND P1, PT, |R19|, 6.5827683646048100446e-37, PT ;  /* 0x036000001300780b */ /* 0x000fce0003f2e200 */
[----:B------:R-:W-:Y:S02]  /*1980*/  DFMA R26, R20, -R24, R18 ;  /* 0x80000018141a722b */ /* 0x000fe40000000012 */
[----:B------:R-:W-:-:S06]  /*1990*/  DFMA R24, R14, R30, 25 ;  /* 0x403900000e18742b */ /* 0x000fcc000000001e */
[----:B------:R-:W-:Y:S01]  /*19a0*/  DFMA R14, R22, R26, R20 ;  /* 0x0000001a160e722b */ /* 0x000fe20000000014 */
[----:B------:R0:W-:Y:S09]  /*19b0*/  STG.E.64 desc[UR14][R12.64+-0x800], R24 ;  /* 0xfff800180c007986 */ /* 0x0001f2000c101b0e */
[----:B------:R-:W-:-:S05]  /*19c0*/  FFMA R0, RZ, 27.999998092651367188, R15 ;  /* 0x41dfffffff007823 */ /* 0x000fca000000000f */
[----:B------:R-:W-:-:S13]  /*19d0*/  FSETP.GT.AND P0, PT, |R0|, 1.469367938527859385e-39, PT ;  /* 0x001000000000780b */ /* 0x000fda0003f04200 */
[----:B0-----:R-:W-:Y:S05]  /*19e0*/  @P0 BRA P1, `(.L_x_28) ;  /* 0x0000000000100947 */ /* 0x001fea0000800000 */
[----:B------:R-:W-:-:S07]  /*19f0*/  MOV R30, 0x1a10 ;  /* 0x00001a10001e7802 */ /* 0x000fce0000000f00 */
[----:B------:R-:W-:Y:S05]  /*1a00*/  CALL.REL.NOINC `($__internal_0_$__cuda_sm20_div_rn_f64_full) ;  /* 0x0000000800607944 */ /* 0x000fea0003c00000 */
[----:B------:R-:W-:Y:S02]  /*1a10*/  IMAD.MOV.U32 R14, RZ, RZ, R2 ;  /* 0x000000ffff0e7224 */ /* 0x000fe400078e0002 */
[----:B------:R-:W-:-:S07]  /*1a20*/  IMAD.MOV.U32 R15, RZ, RZ, R23 ;  /* 0x000000ffff0f7224 */ /* 0x000fce00078e0017 */
.L_x_28:
[----:B------:R-:W-:Y:S05]  /*1a30*/  BSYNC.RECONVERGENT B1 ;  /* 0x0000000000017941 */ /* 0x000fea0003800200 */
.L_x_27:
[----:B------:R-:W-:Y:S01]  /*1a40*/  VIMNMX.U32 R0, PT, PT, R4, 0x1, !PT ;  /* 0x0000000104007848 */ /* 0x000fe20007fe0000 */
[----:B------:R-:W0:Y:S01]  /*1a50*/  MUFU.RCP64H R19, 2.14748262400000000000e+09 ;  /* 0x41dfffff00137908 */ /* 0x000e220000001800 */
[----:B------:R-:W-:Y:S01]  /*1a60*/  IMAD.MOV.U32 R4, RZ, RZ, -0x800000 ;  /* 0xff800000ff047424 */ /* 0x000fe200078e00ff */
[----:B------:R-:W-:Y:S01]  /*1a70*/  MOV R5, 0x41dfffff ;  /* 0x41dfffff00057802 */ /* 0x000fe20000000f00 */
[----:B------:R-:W-:Y:S01]  /*1a80*/  IMAD.MOV.U32 R18, RZ, RZ, 0x1 ;  /* 0x00000001ff127424 */ /* 0x000fe200078e00ff */
[----:B------:R-:W-:Y:S01]  /*1a90*/  BSSY.RECONVERGENT B1, `(.L_x_29) ;  /* 0x000001f000017945 */ /* 0x000fe20003800200 */
        /* <DEDUP_REMOVED lines=15> */
[----:B------:R-:W-:Y:S01]  /*1b90*/  IMAD.MOV.U32 R22, RZ, RZ, 0x0 ;  /* 0x00000000ff167424 */ /* 0x000fe200078e00ff */
[----:B------:R-:W-:-:S06]  /*1ba0*/  MOV R23, 0x402e0000 ;  /* 0x402e000000177802 */ /* 0x000fcc0000000f00 */
[----:B------:R-:W-:Y:S02]  /*1bb0*/  DFMA R14, R14, R22, 25 ;  /* 0x403900000e0e742b */ /* 0x000fe40000000016 */
[----:B0-----:R-:W-:Y:S01]  /*1bc0*/  DMUL R20, R24, R18 ;  /* 0x0000001218147228 */ /* 0x001fe20000000000 */
[----:B------:R-:W-:-:S04]  /*1bd0*/  FSETP.GEU.AND P1, PT, |R19|, 6.5827683646048100446e-37, PT ;  /* 0x036000001300780b */ /* 0x000fc80003f2e200 */
[----:B------:R0:W-:Y:S03]  /*1be0*/  STG.E.64 desc[UR14][R12.64+-0x400], R14 ;  /* 0xfffc000e0c007986 */ /* 0x0001e6000c101b0e */
[----:B------:R-:W-:-:S08]  /*1bf0*/  DFMA R4, R20, -R4, R18 ;  /* 0x800000041404722b */ /* 0x000fd00000000012 */
[----:B------:R-:W-:-:S10]  /*1c00*/  DFMA R4, R24, R4, R20 ;  /* 0x000000041804722b */ /* 0x000fd40000000014 */
[----:B------:R-:W-:-:S05]  /*1c10*/  FFMA R0, RZ, 27.999998092651367188, R5 ;  /* 0x41dfffffff007823 */ /* 0x000fca0000000005 */
[----:B------:R-:W-:-:S13]  /*1c20*/  FSETP.GT.AND P0, PT, |R0|, 1.469367938527859385e-39, PT ;  /* 0x001000000000780b */ /* 0x000fda0003f04200 */
[----:B0-----:R-:W-:Y:S05]  /*1c30*/  @P0 BRA P1, `(.L_x_30) ;  /* 0x0000000000100947 */ /* 0x001fea0000800000 */
[----:B------:R-:W-:-:S07]  /*1c40*/  MOV R30, 0x1c60 ;  /* 0x00001c60001e7802 */ /* 0x000fce0000000f00 */
[----:B------:R-:W-:Y:S05]  /*1c50*/  CALL.REL.NOINC `($__internal_0_$__cuda_sm20_div_rn_f64_full) ;  /* 0x0000000400cc7944 */ /* 0x000fea0003c00000 */
[----:B------:R-:W-:Y:S02]  /*1c60*/  IMAD.MOV.U32 R4, RZ, RZ, R2 ;  /* 0x000000ffff047224 */ /* 0x000fe400078e0002 */
[----:B------:R-:W-:-:S07]  /*1c70*/  IMAD.MOV.U32 R5, RZ, RZ, R23 ;  /* 0x000000ffff057224 */ /* 0x000fce00078e0017 */
.L_x_30:
[----:B------:R-:W-:Y:S05]  /*1c80*/  BSYNC.RECONVERGENT B1 ;  /* 0x0000000000017941 */ /* 0x000fea0003800200 */
.L_x_29:
[----:B------:R-:W-:Y:S01]  /*1c90*/  VIMNMX.U32 R0, PT, PT, R3, 0x1, !PT ;  /* 0x0000000103007848 */ /* 0x000fe20007fe0000 */
[----:B------:R-:W0:Y:S01]  /*1ca0*/  MUFU.RCP64H R15, 2.14748262400000000000e+09 ;  /* 0x41dfffff000f7908 */ /* 0x000e220000001800 */
[----:B------:R-:W-:Y:S01]  /*1cb0*/  MOV R3, 0x41dfffff ;  /* 0x41dfffff00037802 */ /* 0x000fe20000000f00 */
[----:B------:R-:W-:Y:S01]  /*1cc0*/  IMAD.MOV.U32 R14, RZ, RZ, 0x1 ;  /* 0x00000001ff0e7424 */ /* 0x000fe200078e00ff */
[----:B------:R-:W-:Y:S01]  /*1cd0*/  BSSY.RECONVERGENT B1, `(.L_x_31) ;  /* 0x000001f000017945 */ /* 0x000fe20003800200 */
[----:B------:R-:W-:-:S05]  /*1ce0*/  IMAD.HI.U32 R2, R0, 0x5e4789c9, RZ ;  /* 0x5e4789c900027827 */ /* 0x000fca00078e00ff */
[----:B------:R-:W-:Y:S01]  /*1cf0*/  SHF.R.U32.HI R19, RZ, 0xe, R2 ;  /* 0x0000000eff137819 */ /* 0x000fe20000011602 */
[----:B------:R-:W-:-:S04]  /*1d00*/  IMAD.MOV.U32 R2, RZ, RZ, -0x800000 ;  /* 0xff800000ff027424 */ /* 0x000fc800078e00ff */
        /* <DEDUP_REMOVED lines=13> */
[----:B------:R-:W-:Y:S01]  /*1de0*/  MOV R20, 0x0 ;  /* 0x0000000000147802 */ /* 0x000fe20000000f00 */
[----:B------:R-:W-:-:S06]  /*1df0*/  IMAD.MOV.U32 R21, RZ, RZ, 0x402e0000 ;  /* 0x402e0000ff157424 */ /* 0x000fcc00078e00ff */
        /* <DEDUP_REMOVED lines=11> */
[----:B------:R-:W-:-:S07]  /*1eb0*/  IMAD.MOV.U32 R3, RZ, RZ, R23 ;  /* 0x000000ffff037224 */ /* 0x000fce00078e0017 */
.L_x_32:
[----:B------:R-:W-:Y:S05]  /*1ec0*/  BSYNC.RECONVERGENT B1 ;  /* 0x0000000000017941 */ /* 0x000fea0003800200 */
.L_x_31:
[----:B------:R-:W-:Y:S01]  /*1ed0*/  MOV R4, 0x0 ;  /* 0x0000000000047802 */ /* 0x000fe20000000f00 */
[----:B------:R-:W-:Y:S01]  /*1ee0*/  IMAD.MOV.U32 R5, RZ, RZ, 0x402e0000 ;  /* 0x402e0000ff057424 */ /* 0x000fe200078e00ff */
[----:B------:R-:W-:Y:S01]  /*1ef0*/  UIADD3 UR7, UPT, UPT, UR7, 0x4, URZ ;  /* 0x0000000407077890 */ /* 0x000fe2000fffe0ff */
[----:B------:R-:W-:Y:S01]  /*1f00*/  VIADD R10, R10, 0x312d0000 ;  /* 0x312d00000a0a7836 */ /* 0x000fe20000000000 */
[----:B------:R-:W-:Y:S01]  /*1f10*/  IADD3 R8, PT, PT, R8, 0x312d0000, RZ ;  /* 0x312d000008087810 */ /* 0x000fe20007ffe0ff */
[----:B------:R-:W-:Y:S01]  /*1f20*/  VIADD R7, R7, 0x312d0000 ;  /* 0x312d000007077836 */ /* 0x000fe20000000000 */
[----:B------:R-:W-:Y:S01]  /*1f30*/  UISETP.NE.AND UP0, UPT, UR7, URZ, UPT ;  /* 0x000000ff0700728c */ /* 0x000fe2000bf05270 */
[----:B------:R-:W-:Y:S01]  /*1f40*/  DFMA R2, R2, R4, 25 ;  /* 0x403900000202742b */ /* 0x000fe20000000004 */
[----:B------:R-:W-:Y:S01]  /*1f50*/  VIADD R9, R9, 0x200 ;  /* 0x0000020009097836 */ /* 0x000fe20000000000 */
[----:B------:R-:W-:-:S05]  /*1f60*/  IADD3 R6, PT, PT, R6, 0x312d0000, RZ ;  /* 0x312d000006067810 */ /* 0x000fca0007ffe0ff */
[----:B------:R1:W-:Y:S01]  /*1f70*/  STG.E.64 desc[UR14][R12.64+0x400], R2 ;  /* 0x000400020c007986 */ /* 0x0003e2000c101b0e */
[----:B------:R-:W-:Y:S05]  /*1f80*/  BRA.U UP0, `(.L_x_33) ;  /* 0xfffffff500387547 */ /* 0x000fea000b83ffff */
.L_x_24:
[----:B------:R-:W-:-:S13]  /*1f90*/  ISETP.NE.AND P0, PT, RZ, UR8, PT ;  /* 0x00000008ff007c0c */ /* 0x000fda000bf05270 */
[----:B------:R-:W-:Y:S05]  /*1fa0*/  @!P0 EXIT ;  /* 0x000000000000894d */ /* 0x000fea0003800000 */
[----:B------:R-:W1:Y:S01]  /*1fb0*/  LDCU UR6, c[0x0][0x398] ;  /* 0x00007300ff0677ac */ /* 0x000e620008000800 */
[----:B------:R-:W2:Y:S01]  /*1fc0*/  LDCU.64 UR4, c[0x0][0x390] ;  /* 0x00007200ff0477ac */ /* 0x000ea20008000a00 */
[----:B-1----:R-:W-:Y:S01]  /*1fd0*/  IMAD.U32 R3, RZ, RZ, UR6 ;  /* 0x00000006ff037e24 */ /* 0x002fe2000f8e00ff */
[----:B--2---:R-:W-:-:S04]  /*1fe0*/  ULEA UR6, UP0, UR10, UR4, 0x3 ;  /* 0x000000040a067291 */ /* 0x004fc8000f8018ff */
[----:B0-----:R-:W-:Y:S01]  /*1ff0*/  IADD3 R0, PT, PT, R3, UR10, R28 ;  /* 0x0000000a03007c10 */ /* 0x001fe2000fffe01c */
[----:B------:R-:W-:Y:S02]  /*2000*/  UIADD3 UR4, UPT, UPT, -UR8, URZ, URZ ;  /* 0x000000ff08047290 */ /* 0x000fe4000fffe1ff */
[----:B------:R-:W-:Y:S02]  /*2010*/  ULEA.HI.X UR7, UR10, UR5, UR9, 0x3, UP0 ;  /* 0x000000050a077291 */ /* 0x000fe400080f1c09 */
[C---:B------:R-:W-:Y:S01]  /*2020*/  IMAD R3, R11.reuse, 0x80, R0 ;  /* 0x000000800b037824 */ /* 0x040fe200078e0200 */
[----:B------:R-:W-:-:S03]  /*2030*/  LEA R11, R11, R28, 0x7 ;  /* 0x0000001c0b0b7211 */ /* 0x000fc600078e38ff */
[----:B------:R-:W-:-:S07]  /*2040*/  IMAD R3, R3, 0x989680, RZ ;  /* 0x0098968003037824 */ /* 0x000fce00078e02ff */
.L_x_36:
[C---:B------:R-:W-:Y:S01]  /*2050*/  IMAD.HI.U32 R0, R3.reuse, 0x3, RZ ;  /* 0x0000000303007827 */ /* 0x040fe200078e00ff */
[----:B0-----:R-:W0:Y:S01]  /*2060*/  MUFU.RCP64H R7, 2.14748262400000000000e+09 ;  /* 0x41dfffff00077908 */ /* 0x001e220000001800 */
[----:B------:R-:W-:Y:S02]  /*2070*/  BSSY.RECONVERGENT B1, `(.L_x_34) ;  /* 0x0000026000017945 */ /* 0x000fe40003800200 */
[----:B------:R-:W-:Y:S02]  /*2080*/  IMAD.IADD R5, R3, 0x1, -R0 ;  /* 0x0000000103057824 */ /* 0x000fe400078e0a00 */
[----:B------:R-:W-:Y:S02]  /*2090*/  IMAD.MOV.U32 R4, RZ, RZ, -0x800000 ;  /* 0xff800000ff047424 */ /* 0x000fe400078e00ff */
[----:B------:R-:W-:Y:S01]  /*20a0*/  IMAD.MOV.U32 R6, RZ, RZ, 0x1 ;  /* 0x00000001ff067424 */ /* 0x000fe200078e00ff */
[----:B------:R-:W-:-:S04]  /*20b0*/  LEA.HI R5, R5, R0, RZ, 0x1f ;  /* 0x0000000005057211 */ /* 0x000fc800078ff8ff */
[----:B------:R-:W-:Y:S02]  /*20c0*/  SHF.R.U32.HI R0, RZ, 0x1e, R5 ;  /* 0x0000001eff007819 */ /* 0x000fe40000011605 */
[----:B------:R-:W-:-:S03]  /*20d0*/  MOV R5, 0x41dfffff ;  /* 0x41dfffff00057802 */ /* 0x000fc60000000f00 */
[----:B------:R-:W-:-:S05]  /*20e0*/  IMAD R0, R0, -0x7fffffff, R3 ;  /* 0x8000000100007824 */ /* 0x000fca00078e0203 */
[----:B------:R-:W-:-:S05]  /*20f0*/  VIMNMX.U32 R0, PT, PT, R0, 0x1, !PT ;  /* 0x0000000100007848 */ /* 0x000fca0007fe0000 */
        /* <DEDUP_REMOVED lines=17> */
[----:B------:R-:W-:-:S08]  /*2210*/  DFMA R4, R6, -R4, R18 ;  /* 0x800000040604722b */ /* 0x000fd00000000012 */
[----:B------:R-:W-:Y:S01]  /*2220*/  DFMA R6, R8, R4, R6 ;  /* 0x000000040806722b */ /* 0x000fe20000000006 */
[----:B------:R-:W-:Y:S01]  /*2230*/  MOV R4, UR6 ;  /* 0x0000000600047c02 */ /* 0x000fe20008000f00 */
[----:B------:R-:W-:-:S04]  /*2240*/  IMAD.U32 R5, RZ, RZ, UR7 ;  /* 0x00000007ff057e24 */ /* 0x000fc8000f8e00ff */
[----:B------:R-:W-:-:S04]  /*2250*/  IMAD.WIDE R4, R11, 0x8, R4 ;  /* 0x000000080b047825 */ /* 0x000fc800078e0204 */
[----:B------:R-:W-:-:S05]  /*2260*/  FFMA R0, RZ, 27.999998092651367188, R7 ;  /* 0x41dfffffff007823 */ /* 0x000fca0000000007 */
[----:B------:R-:W-:-:S13]  /*2270*/  FSETP.GT.AND P0, PT, |R0|, 1.469367938527859385e-39, PT ;  /* 0x001000000000780b */ /* 0x000fda0003f04200 */
[----:B------:R-:W-:Y:S05]  /*2280*/  @P0 BRA P1, `(.L_x_35) ;  /* 0x0000000000100947 */ /* 0x000fea0000800000 */
[----:B------:R-:W-:-:S07]  /*2290*/  MOV R30, 0x22b0 ;  /* 0x000022b0001e7802 */ /* 0x000fce0000000f00 */
[----:B------:R-:W-:Y:S05]  /*22a0*/  CALL.REL.NOINC `($__internal_0_$__cuda_sm20_div_rn_f64_full) ;  /* 0x0000000000387944 */ /* 0x000fea0003c00000 */
[----:B------:R-:W-:Y:S01]  /*22b0*/  IMAD.MOV.U32 R6, RZ, RZ, R2 ;  /* 0x000000ffff067224 */ /* 0x000fe200078e0002 */
[----:B------:R-:W-:-:S07]  /*22c0*/  MOV R7, R23 ;  /* 0x0000001700077202 */ /* 0x000fce0000000f00 */
.L_x_35:
[----:B------:R-:W-:Y:S05]  /*22d0*/  BSYNC.RECONVERGENT B1 ;  /* 0x0000000000017941 */ /* 0x000fea0003800200 */
.L_x_34:
[----:B------:R-:W-:Y:S01]  /*22e0*/  UIADD3 UR5, UPT, UPT, UR4, 0x1, URZ ;  /* 0x0000000104057890 */ /* 0x000fe2000fffe0ff */
[----:B------:R-:W-:Y:S02]  /*22f0*/  IMAD.MOV.U32 R8, RZ, RZ, 0x0 ;  /* 0x00000000ff087424 */ /* 0x000fe400078e00ff */
[----:B------:R-:W-:-:S03]  /*2300*/  IMAD.MOV.U32 R9, RZ, RZ, 0x402e0000 ;  /* 0x402e0000ff097424 */ /* 0x000fc600078e00ff */
[----:B------:R-:W-:-:S03]  /*2310*/  ISETP.NE.AND P0, PT, RZ, UR5, PT ;  /* 0x00000005ff007c0c */ /* 0x000fc6000bf05270 */
[----:B------:R-:W-:-:S07]  /*2320*/  DFMA R6, R6, R8, 25 ;  /* 0x403900000606742b */ /* 0x000fce0000000008 */
[----:B------:R0:W-:Y:S03]  /*2330*/  STG.E.64 desc[UR14][R4.64], R6 ;  /* 0x0000000604007986 */ /* 0x0001e6000c101b0e */
[----:B------:R-:W-:Y:S05]  /*2340*/  @!P0 EXIT ;  /* 0x000000000000894d */ /* 0x000fea0003800000 */
[----:B------:R-:W-:Y:S01]  /*2350*/  IADD3 R11, PT, PT, R11, 0x80, RZ ;  /* 0x000000800b0b7810 */ /* 0x000fe20007ffe0ff */
[----:B------:R-:W-:Y:S01]  /*2360*/  VIADD R3, R3, 0x4c4b4000 ;  /* 0x4c4b400003037836 */ /* 0x000fe20000000000 */
[----:B------:R-:W-:Y:S01]  /*2370*/  UMOV UR4, UR5 ;  /* 0x0000000500047c82 */ /* 0x000fe20008000000 */
[----:B------:R-:W-:Y:S05]  /*2380*/  BRA `(.L_x_36) ;  /* 0xfffffffc00307947 */ /* 0x000fea000383ffff */
        .weak           $__internal_0_$__cuda_sm20_div_rn_f64_full
        .type           $__internal_0_$__cuda_sm20_div_rn_f64_full,@function
        .size           $__internal_0_$__cuda_sm20_div_rn_f64_full,(.L_x_89 - $__internal_0_$__cuda_sm20_div_rn_f64_full)
$__internal_0_$__cuda_sm20_div_rn_f64_full:
[C---:B------:R-:W-:Y:S01]  /*2390*/  FSETP.GEU.AND P0, PT, |R17|.reuse, 1.469367938527859385e-39, PT ;  /* 0x001000001100780b */ /* 0x040fe20003f0e200 */
[----:B------:R-:W-:Y:S01]  /*23a0*/  IMAD.U32 R14, RZ, RZ, UR13 ;  /* 0x0000000dff0e7e24 */ /* 0x000fe2000f8e00ff */
[----:B------:R-:W-:Y:S01]  /*23b0*/  MOV R16, UR13 ;  /* 0x0000000d00107c02 */ /* 0x000fe20008000f00 */
[----:B------:R-:W-:Y:S01]  /*23c0*/  IMAD.MOV.U32 R20, RZ, RZ, 0x1 ;  /* 0x00000001ff147424 */ /* 0x000fe200078e00ff */
[----:B------:R-:W-:Y:S01]  /*23d0*/  LOP3.LUT R0, R17, 0x800fffff, RZ, 0xc0, !PT ;  /* 0x800fffff11007812 */ /* 0x000fe200078ec0ff */
[----:B------:R-:W-:Y:S01]  /*23e0*/  BSSY.RECONVERGENT B0, `(.L_x_37) ;  /* 0x0000053000007945 */ /* 0x000fe20003800200 */
[C---:B------:R-:W-:Y:S02]  /*23f0*/  FSETP.GEU.AND P3, PT, |R19|.reuse, 1.469367938527859385e-39, PT ;  /* 0x001000001300780b */ /* 0x040fe40003f6e200 */
[----:B------:R-:W-:Y:S01]  /*2400*/  LOP3.LUT R15, R0, 0x3ff00000, RZ, 0xfc, !PT ;  /* 0x3ff00000000f7812 */ /* 0x000fe200078efcff */
[----:B------:R-:W-:Y:S01]  /*2410*/  IMAD.MOV.U32 R0, RZ, RZ, 0x1ca00000 ;  /* 0x1ca00000ff007424 */ /* 0x000fe200078e00ff */
[----:B------:R-:W-:-:S02]  /*2420*/  LOP3.LUT R2, R19, 0x7ff00000, RZ, 0xc0, !PT ;  /* 0x7ff0000013027812 */ /* 0x000fc400078ec0ff */
[----:B------:R-:W-:Y:S01]  /*2430*/  LOP3.LUT R29, R17, 0x7ff00000, RZ, 0xc0, !PT ;  /* 0x7ff00000111d7812 */ /* 0x000fe200078ec0ff */
[----:B------:R-:W-:Y:S02]  /*2440*/  @!P0 DMUL R14, R16, 8.98846567431157953865e+307 ;  /* 0x7fe00000100e8828 */ /* 0x000fe40000000000 */
[----:B------:R-:W-:Y:S01]  /*2450*/  IMAD.MOV.U32 R31, RZ, RZ, R2 ;  /* 0x000000ffff1f7224 */ /* 0x000fe200078e0002 */
[----:B------:R-:W-:-:S03]  /*2460*/  ISETP.GE.U32.AND P2, PT, R2, R29, PT ;  /* 0x0000001d0200720c */ /* 0x000fc60003f46070 */
[----:B------:R-:W0:Y:S01]  /*2470*/  MUFU.RCP64H R21, R15 ;  /* 0x0000000f00157308 */ /* 0x000e220000001800 */
[----:B------:R-:W-:-:S03]  /*2480*/  @!P3 LOP3.LUT R25, R17, 0x7ff00000, RZ, 0xc0, !PT ;  /* 0x7ff000001119b812 */ /* 0x000fc600078ec0ff */
[----:B------:R-:W-:Y:S02]  /*2490*/  @!P0 LOP3.LUT R29, R15, 0x7ff00000, RZ, 0xc0, !PT ;  /* 0x7ff000000f1d8812 */ /* 0x000fe400078ec0ff */
[----:B------:R-:W-:-:S04]  /*24a0*/  @!P3 ISETP.GE.U32.AND P4, PT, R2, R25, PT ;  /* 0x000000190200b20c */ /* 0x000fc80003f86070 */
[----:B------:R-:W-:-:S04]  /*24b0*/  @!P3 SEL R25, R0, 0x63400000, !P4 ;  /* 0x634000000019b807 */ /* 0x000fc80006000000 */
[----:B------:R-:W-:Y:S01]  /*24c0*/  @!P3 LOP3.LUT R26, R25, 0x80000000, R19, 0xf8, !PT ;  /* 0x80000000191ab812 */ /* 0x000fe200078ef813 */
[----:B0-----:R-:W-:-:S03]  /*24d0*/  DFMA R22, R20, -R14, 1 ;  /* 0x3ff000001416742b */ /* 0x001fc6000000080e */
[----:B------:R-:W-:Y:S01]  /*24e0*/  @!P3 LOP3.LUT R27, R26, 0x100000, RZ, 0xfc, !PT ;  /* 0x001000001a1bb812 */ /* 0x000fe200078efcff */
[----:B------:R-:W-:-:S04]  /*24f0*/  @!P3 IMAD.MOV.U32 R26, RZ, RZ, RZ ;  /* 0x000000ffff1ab224 */ /* 0x000fc800078e00ff */
[----:B------:R-:W-:-:S08]  /*2500*/  DFMA R22, R22, R22, R22 ;  /* 0x000000161616722b */ /* 0x000fd00000000016 */
[----:B------:R-:W-:Y:S01]  /*2510*/  DFMA R22, R20, R22, R20 ;  /* 0x000000161416722b */ /* 0x000fe20000000014 */
[----:B------:R-:W-:Y:S02]  /*2520*/  SEL R21, R0, 0x63400000, !P2 ;  /* 0x6340000000157807 */ /* 0x000fe40005000000 */
[----:B------:R-:W-:Y:S02]  /*2530*/  MOV R20, R18 ;  /* 0x0000001200147202 */ /* 0x000fe40000000f00 */
[----:B------:R-:W-:-:S03]  /*2540*/  LOP3.LUT R21, R21, 0x800fffff, R19, 0xf8, !PT ;  /* 0x800fffff15157812 */ /* 0x000fc600078ef813 */
[----:B------:R-:W-:-:S03]  /*2550*/  DFMA R24, R22, -R14, 1 ;  /* 0x3ff000001618742b */ /* 0x000fc6000000080e */
[----:B------:R-:W-:-:S05]  /*2560*/  @!P3 DFMA R20, R20, 2, -R26 ;  /* 0x400000001414b82b */ /* 0x000fca000000081a */
[----:B------:R-:W-:-:S05]  /*2570*/  DFMA R24, R22, R24, R22 ;  /* 0x000000181618722b */ /* 0x000fca0000000016 */
[----:B------:R-:W-:-:S03]  /*2580*/  @!P3 LOP3.LUT R31, R21, 0x7ff00000, RZ, 0xc0, !PT ;  /* 0x7ff00000151fb812 */ /* 0x000fc600078ec0ff */
[----:B------:R-:W-:Y:S01]  /*2590*/  DMUL R22, R24, R20 ;  /* 0x0000001418167228 */ /* 0x000fe20000000000 */
[----:B------:R-:W-:-:S04]  /*25a0*/  IADD3 R32, PT, PT, R31, -0x1, RZ ;  /* 0xffffffff1f207810 */ /* 0x000fc80007ffe0ff */
[----:B------:R-:W-:Y:S01]  /*25b0*/  ISETP.GT.U32.AND P0, PT, R32, 0x7feffffe, PT ;  /* 0x7feffffe2000780c */ /* 0x000fe20003f04070 */
[----:B------:R-:W-:Y:S02]  /*25c0*/  VIADD R32, R29, 0xffffffff ;  /* 0xffffffff1d207836 */ /* 0x000fe40000000000 */
[----:B------:R-:W-:-:S03]  /*25d0*/  DFMA R26, R22, -R14, R20 ;  /* 0x8000000e161a722b */ /* 0x000fc60000000014 */
[----:B------:R-:W-:-:S05]  /*25e0*/  ISETP.GT.U32.OR P0, PT, R32, 0x7feffffe, P0 ;  /* 0x7feffffe2000780c */ /* 0x000fca0000704470 */
[----:B------:R-:W-:-:S08]  /*25f0*/  DFMA R26, R24, R26, R22 ;  /* 0x0000001a181a722b */ /* 0x000fd00000000016 */
[----:B------:R-:W-:Y:S05]  /*2600*/  @P0 BRA `(.L_x_38) ;  /* 0x00000000006c0947 */ /* 0x000fea0003800000 */
[----:B------:R-:W-:-:S04]  /*2610*/  LOP3.LUT R19, R17, 0x7ff00000, RZ, 0xc0, !PT ;  /* 0x7ff0000011137812 */ /* 0x000fc800078ec0ff */
[CC--:B------:R-:W-:Y:S02]  /*2620*/  VIADDMNMX R18, R2.reuse, -R19.reuse, 0xb9600000, !PT ;  /* 0xb960000002127446 */ /* 0x0c0fe40007800913 */
[----:B------:R-:W-:Y:S02]  /*2630*/  ISETP.GE.U32.AND P0, PT, R2, R19, PT ;  /* 0x000000130200720c */ /* 0x000fe40003f06070 */
[----:B------:R-:W-:Y:S02]  /*2640*/  VIMNMX R18, PT, PT, R18, 0x46a00000, PT ;  /* 0x46a0000012127848 */ /* 0x000fe40003fe0100 */
[----:B------:R-:W-:-:S05]  /*2650*/  SEL R19, R0, 0x63400000, !P0 ;  /* 0x6340000000137807 */ /* 0x000fca0004000000 */
[----:B------:R-:W-:Y:S02]  /*2660*/  IMAD.IADD R0, R18, 0x1, -R19 ;  /* 0x0000000112007824 */ /* 0x000fe400078e0a13 */
[----:B------:R-:W-:-:S03]  /*2670*/  IMAD.MOV.U32 R18, RZ, RZ, RZ ;  /* 0x000000ffff127224 */ /* 0x000fc600078e00ff */
[----:B------:R-:W-:-:S06]  /*2680*/  IADD3 R19, PT, PT, R0, 0x7fe00000, RZ ;  /* 0x7fe0000000137810 */ /* 0x000fcc0007ffe0ff */
[----:B------:R-:W-:-:S10]  /*2690*/  DMUL R22, R26, R18 ;  /* 0x000000121a167228 */ /* 0x000fd40000000000 */
[----:B------:R-:W-:-:S13]  /*26a0*/  FSETP.GTU.AND P0, PT, |R23|, 1.469367938527859385e-39, PT ;  /* 0x001000001700780b */ /* 0x000fda0003f0c200 */
[----:B------:R-:W-:Y:S05]  /*26b0*/  @P0 BRA `(.L_x_39) ;  /* 0x0000000000940947 */ /* 0x000fea0003800000 */
[----:B------:R-:W-:Y:S01]  /*26c0*/  DFMA R14, R26, -R14, R20 ;  /* 0x8000000e1a0e722b */ /* 0x000fe20000000014 */
[----:B------:R-:W-:-:S09]  /*26d0*/  IMAD.MOV.U32 R20, RZ, RZ, RZ ;  /* 0x000000ffff147224 */ /* 0x000fd200078e00ff */
[C---:B------:R-:W-:Y:S02]  /*26e0*/  FSETP.NEU.AND P0, PT, R15.reuse, RZ, PT ;  /* 0x000000ff0f00720b */ /* 0x040fe40003f0d000 */
[----:B------:R-:W-:-:S04]  /*26f0*/  LOP3.LUT R18, R15, 0x80000000, R17, 0x48, !PT ;  /* 0x800000000f127812 */ /* 0x000fc800078e4811 */
[----:B------:R-:W-:-:S07]  /*2700*/  LOP3.LUT R21, R18, R19, RZ, 0xfc, !PT ;  /* 0x0000001312157212 */ /* 0x000fce00078efcff */
[----:B------:R-:W-:Y:S05]  /*2710*/  @!P0 BRA `(.L_x_39) ;  /* 0x00000000007c8947 */ /* 0x000fea0003800000 */
[----:B------:R-:W-:Y:S01]  /*2720*/  IADD3 R15, PT, PT, -R0, RZ, RZ ;  /* 0x000000ff000f7210 */ /* 0x000fe20007ffe1ff */
[----:B------:R-:W-:Y:S01]  /*2730*/  IMAD.MOV.U32 R14, RZ, RZ, RZ ;  /* 0x000000ffff0e7224 */ /* 0x000fe200078e00ff */
[----:B------:R-:W-:-:S05]  /*2740*/  DMUL.RP R20, R26, R20 ;  /* 0x000000141a147228 */ /* 0x000fca0000008000 */
[----:B------:R-:W-:-:S06]  /*2750*/  DFMA R14, R22, -R14, R26 ;  /* 0x8000000e160e722b */ /* 0x000fcc000000001a */
[----:B------:R-:W-:-:S04]  /*2760*/  IADD3 R14, PT, PT, -R0, -0x43300000, RZ ;  /* 0xbcd00000000e7810 */ /* 0x000fc80007ffe1ff */
[----:B------:R-:W-:Y:S02]  /*2770*/  FSETP.NEU.AND P0, PT, |R15|, R14, PT ;  /* 0x0000000e0f00720b */ /* 0x000fe40003f0d200 */
[----:B------:R-:W-:Y:S02]  /*2780*/  LOP3.LUT R15, R21, R18, RZ, 0x3c, !PT ;  /* 0x00000012150f7212 */ /* 0x000fe400078e3cff */
[----:B------:R-:W-:Y:S02]  /*2790*/  FSEL R22, R20, R22, !P0 ;  /* 0x0000001614167208 */ /* 0x000fe40004000000 */
[----:B------:R-:W-:Y:S01]  /*27a0*/  FSEL R23, R15, R23, !P0 ;  /* 0x000000170f177208 */ /* 0x000fe20004000000 */
[----:B------:R-:W-:Y:S06]  /*27b0*/  BRA `(.L_x_39) ;  /* 0x0000000000547947 */ /* 0x000fec0003800000 */
.L_x_38:
[----:B------:R-:W-:-:S14]  /*27c0*/  DSETP.NAN.AND P0, PT, R18, R18, PT ;  /* 0x000000121200722a */ /* 0x000fdc0003f08000 */
[----:B------:R-:W-:Y:S05]  /*27d0*/  @P0 BRA `(.L_x_40) ;  /* 0x0000000000440947 */ /* 0x000fea0003800000 */
[----:B------:R-:W-:-:S14]  /*27e0*/  DSETP.NAN.AND P0, PT, R16, R16, PT ;  /* 0x000000101000722a */ /* 0x000fdc0003f08000 */
[----:B------:R-:W-:Y:S05]  /*27f0*/  @P0 BRA `(.L_x_41) ;  /* 0x0000000000300947 */ /* 0x000fea0003800000 */
[----:B------:R-:W-:Y:S01]  /*2800*/  ISETP.NE.AND P0, PT, R31, R29, PT ;  /* 0x0000001d1f00720c */ /* 0x000fe20003f05270 */
[----:B------:R-:W-:Y:S01]  /*2810*/  IMAD.MOV.U32 R22, RZ, RZ, 0x0 ;  /* 0x00000000ff167424 */ /* 0x000fe200078e00ff */
[----:B------:R-:W-:-:S11]  /*2820*/  MOV R23, 0xfff80000 ;  /* 0xfff8000000177802 */ /* 0x000fd60000000f00 */
[----:B------:R-:W-:Y:S05]  /*2830*/  @!P0 BRA `(.L_x_39) ;  /* 0x0000000000348947 */ /* 0x000fea0003800000 */
[----:B------:R-:W-:Y:S02]  /*2840*/  ISETP.NE.AND P0, PT, R31, 0x7ff00000, PT ;  /* 0x7ff000001f00780c */ /* 0x000fe40003f05270 */
[----:B------:R-:W-:Y:S02]  /*2850*/  LOP3.LUT R23, R19, 0x80000000, R17, 0x48, !PT ;  /* 0x8000000013177812 */ /* 0x000fe400078e4811 */
[----:B------:R-:W-:-:S13]  /*2860*/  ISETP.EQ.OR P0, PT, R29, RZ, !P0 ;  /* 0x000000ff1d00720c */ /* 0x000fda0004702670 */
[----:B------:R-:W-:Y:S01]  /*2870*/  @P0 LOP3.LUT R0, R23, 0x7ff00000, RZ, 0xfc, !PT ;  /* 0x7ff0000017000812 */ /* 0x000fe200078efcff */
[----:B------:R-:W-:Y:S02]  /*2880*/  @!P0 IMAD.MOV.U32 R22, RZ, RZ, RZ ;  /* 0x000000ffff168224 */ /* 0x000fe400078e00ff */
[----:B------:R-:W-:Y:S01]  /*2890*/  @P0 IMAD.MOV.U32 R22, RZ, RZ, RZ ;  /* 0x000000ffff160224 */ /* 0x000fe200078e00ff */
[----:B------:R-:W-:Y:S01]  /*28a0*/  @P0 MOV R23, R0 ;  /* 0x0000000000170202 */ /* 0x000fe20000000f00 */
[----:B------:R-:W-:Y:S06]  /*28b0*/  BRA `(.L_x_39) ;  /* 0x0000000000147947 */ /* 0x000fec0003800000 */
.L_x_41:
[----:B------:R-:W-:Y:S01]  /*28c0*/  LOP3.LUT R23, R17, 0x80000, RZ, 0xfc, !PT ;  /* 0x0008000011177812 */ /* 0x000fe200078efcff */
[----:B------:R-:W-:Y:S01]  /*28d0*/  IMAD.MOV.U32 R22, RZ, RZ, R16 ;  /* 0x000000ffff167224 */ /* 0x000fe200078e0010 */
[----:B------:R-:W-:Y:S06]  /*28e0*/  BRA `(.L_x_39) ;  /* 0x0000000000087947 */ /* 0x000fec0003800000 */
.L_x_40:
[----:B------:R-:W-:Y:S01]  /*28f0*/  LOP3.LUT R23, R19, 0x80000, RZ, 0xfc, !PT ;  /* 0x0008000013177812 */ /* 0x000fe200078efcff */
[----:B------:R-:W-:-:S07]  /*2900*/  IMAD.MOV.U32 R22, RZ, RZ, R18 ;  /* 0x000000ffff167224 */ /* 0x000fce00078e0012 */
.L_x_39:
[----:B------:R-:W-:Y:S05]  /*2910*/  BSYNC.RECONVERGENT B0 ;  /* 0x0000000000007941 */ /* 0x000fea0003800200 */
.L_x_37:
[----:B------:R-:W-:Y:S01]  /*2920*/  IMAD.MOV.U32 R31, RZ, RZ, 0x0 ;  /* 0x00000000ff1f7424 */ /* 0x000fe200078e00ff */
[----:B------:R-:W-:-:S03]  /*2930*/  MOV R2, R22 ;  /* 0x0000001600027202 */ /* 0x000fc60000000f00 */
[----:B------:R-:W-:Y:S05]  /*2940*/  RET.REL.NODEC R30 `(_ZN3cub18CUB_300001_SM_10006detail9transform16transform_kernelINS2_10policy_hubILb1EN4cuda3std3__45tupleIJN6thrust24THRUST_300001_SM_1000_NS17counting_iteratorIiNSA_11use_defaultESC_SC_EEEEEE10policy1000El7rng_gpuNSA_6detail15normal_iteratorINSA_10device_ptrIdEEEEJSD_EEEvT0_iT1_T2_DpNS2_10kernel_argIT3_EE) ;  /* 0xffffffd41eac7950 */ /* 0x000fea0003c3ffff */
.L_x_42:
[----:B------:R-:W-:-:S00]  /*2950*/  BRA `(.L_x_42) ;  /* 0xfffffffc00fc7947 */ /* 0x000fc0000383ffff */
[----:B------:R-:W-:-:S00]  /*2960*/  NOP ;  /* 0x0000000000007918 */ /* 0x000fc00000000000 */
        /* <DEDUP_REMOVED lines=9> */
.L_x_89:


//--------------------- .text._ZN3cub18CUB_300001_SM_10006detail9transform16transform_kernelINS2_10policy_hubILb1EN4cuda3std3__45tupleIJN6thrust24THRUST_300001_SM_1000_NS17counting_iteratorIiNSA_11use_defaultESC_SC_EEEEEE10policy1000Ei7rng_gpuNSA_6detail15normal_iteratorINSA_10device_ptrIdEEEEJSD_EEEvT0_iT1_T2_DpNS2_10kernel_argIT3_EE --------------------------
	.section	.text._ZN3cub18CUB_300001_SM_10006detail9transform16transform_kernelINS2_10policy_hubILb1EN4cuda3std3__45tupleIJN6thrust24THRUST_300001_SM_1000_NS17counting_iteratorIiNSA_11use_defaultESC_SC_EEEEEE10policy1000Ei7rng_gpuNSA_6detail15normal_iteratorINSA_10device_ptrIdEEEEJSD_EEEvT0_iT1_T2_DpNS2_10kernel_argIT3_EE,"ax",@progbits
	.align	128
        .global         _ZN3cub18CUB_300001_SM_10006detail9transform16transform_kernelINS2_10policy_hubILb1EN4cuda3std3__45tupleIJN6thrust24THRUST_300001_SM_1000_NS17counting_iteratorIiNSA_11use_defaultESC_SC_EEEEEE10policy1000Ei7rng_gpuNSA_6detail15normal_iteratorINSA_10device_ptrIdEEEEJSD_EEEvT0_iT1_T2_DpNS2_10kernel_argIT3_EE
        .type           _ZN3cub18CUB_300001_SM_10006detail9transform16transform_kernelINS2_10policy_hubILb1EN4cuda3std3__45tupleIJN6thrust24THRUST_300001_SM_1000_NS17counting_iteratorIiNSA_11use_defaultESC_SC_EEEEEE10policy1000Ei7rng_gpuNSA_6detail15normal_iteratorINSA_10device_ptrIdEEEEJSD_EEEvT0_iT1_T2_DpNS2_10kernel_argIT3_EE,@function
        .size           _ZN3cub18CUB_300001_SM_10006detail9transform16transform_kernelINS2_10policy_hubILb1EN4cuda3std3__45tupleIJN6thrust24THRUST_300001_SM_1000_NS17counting_iteratorIiNSA_11use_defaultESC_SC_EEEEEE10policy1000Ei7rng_gpuNSA_6detail15normal_iteratorINSA_10device_ptrIdEEEEJSD_EEEvT0_iT1_T2_DpNS2_10kernel_argIT3_EE,(.L_x_90 - _ZN3cub18CUB_300001_SM_10006detail9transform16transform_kernelINS2_10policy_hubILb1EN4cuda3std3__45tupleIJN6thrust24THRUST_300001_SM_1000_NS17counting_iteratorIiNSA_11use_defaultESC_SC_EEEEEE10policy1000Ei7rng_gpuNSA_6detail15normal_iteratorINSA_10device_ptrIdEEEEJSD_EEEvT0_iT1_T2_DpNS2_10kernel_argIT3_EE)
        .other          _ZN3cub18CUB_300001_SM_10006detail9transform16transform_kernelINS2_10policy_hubILb1EN4cuda3std3__45tupleIJN6thrust24THRUST_300001_SM_1000_NS17counting_iteratorIiNSA_11use_defaultESC_SC_EEEEEE10policy1000Ei7rng_gpuNSA_6detail15normal_iteratorINSA_10device_ptrIdEEEEJSD_EEEvT0_iT1_T2_DpNS2_10kernel_argIT3_EE,@"STO_CUDA_ENTRY STV_DEFAULT"
_ZN3cub18CUB_300001_SM_10006detail9transform16transform_kernelINS2_10policy_hubILb1EN4cuda3std3__45tupleIJN6thrust24THRUST_300001_SM_1000_NS17counting_iteratorIiNSA_11use_defaultESC_SC_EEEEEE10policy1000Ei7rng_gpuNSA_6detail15normal_iteratorINSA_10device_ptrIdEEEEJSD_EEEvT0_iT1_T2_DpNS2_10kernel_argIT3_EE:
.text._ZN3cub18CUB_300001_SM_10006detail9transform16transform_kernelINS2_10policy_hubILb1EN4cuda3std3__45tupleIJN6thrust24THRUST_300001_SM_1000_NS17counting_iteratorIiNSA_11use_defaultESC_SC_EEEEEE10policy1000Ei7rng_gpuNSA_6detail15normal_iteratorINSA_10device_ptrIdEEEEJSD_EEEvT0_iT1_T2_DpNS2_10kernel_argIT3_EE:
[----:B------:R-:W-:Y:S08]  /*0000*/  LDC R1, c[0x0][0x37c] ;  /* 0x0000df00ff017b82 */ /* 0x000ff00000000800 */
[----:B------:R-:W0:Y:S01]  /*0010*/  S2UR UR6, SR_CTAID.X ;  /* 0x00000000000679c3 */ /* 0x000e220000002500 */
[----:B------:R-:W1:Y:S01]  /*0020*/  LDCU.64 UR8, c[0x0][0x380] ;  /* 0x00007000ff0877ac */ /* 0x000e620008000a00 */
[----:B------:R-:W-:Y:S01]  /*0030*/  IMAD.MOV.U32 R17, RZ, RZ, 0x41dfffff ;  /* 0x41dfffffff117424 */ /* 0x000fe200078e00ff */
[----:B------:R-:W2:Y:S01]  /*0040*/  LDCU UR13, c[0x0][0x398] ;  /* 0x00007300ff0d77ac */ /* 0x000ea20008000800 */
[----:B------:R-:W3:Y:S01]  /*0050*/  LDCU.64 UR10, c[0x0][0x358] ;  /* 0x00006b00ff0a77ac */ /* 0x000ee20008000a00 */
[----:B------:R-:W-:Y:S01]  /*0060*/  UMOV UR12, 0xff800000 ;  /* 0xff800000000c7882 */ /* 0x000fe20000000000 */
[----:B-1----:R-:W-:-:S04]  /*0070*/  USHF.L.U32 UR5, UR9, 0x7, URZ ;  /* 0x0000000709057899 */ /* 0x002fc800080006ff */
[----:B0-----:R-:W-:-:S04]  /*0080*/  UIMAD UR6, UR5, UR6, URZ ;  /* 0x00000006050672a4 */ /* 0x001fc8000f8e02ff */
[----:B------:R-:W-:Y:S02]  /*0090*/  UIADD3 UR4, UPT, UPT, -UR6, UR8, URZ ;  /* 0x0000000806047290 */ /* 0x000fe4000fffe1ff */
[----:B--2---:R-:W-:Y:S02]  /*00a0*/  UIADD3 UR7, UPT, UPT, UR6, UR13, URZ ;  /* 0x0000000d06077290 */ /* 0x004fe4000fffe0ff */
[----:B------:R-:W-:-:S04]  /*00b0*/  UISETP.LT.AND UP0, UPT, UR5, UR4, UPT ;  /* 0x000000040500728c */ /* 0x000fc8000bf01270 */
[----:B------:R-:W-:Y:S02]  /*00c0*/  USEL UR8, UR5, UR4, UP0 ;  /* 0x0000000405087287 */ /* 0x000fe40008000000 */
[----:B------:R-:W-:-:S09]  /*00d0*/  UISETP.GT.AND UP0, UPT, UR5, UR4, UPT ;  /* 0x000000040500728c */ /* 0x000fd2000bf04270 */
[----:B---3--:R-:W-:Y:S05]  /*00e0*/  BRA.U UP0, `(.L_x_43) ;  /* 0x0000001100147547 */ /* 0x008fea000b800000 */
[----:B------:R-:W-:-:S06]  /*00f0*/  UISETP.GE.AND UP0, UPT, UR9, 0x1, UPT ;  /* 0x000000010900788c */ /* 0x000fcc000bf06270 */
[----:B------:R-:W-:-:S13]  /*0100*/  PLOP3.LUT P0, PT, PT, PT, UP0, 0x80, 0x8 ;  /* 0x000000000008781c */ /* 0x000fda0003f0f008 */
[----:B------:R-:W-:Y:S05]  /*0110*/  @!P0 EXIT ;  /* 0x000000000000894d */ /* 0x000fea0003800000 */
[----:B------:R-:W0:Y:S01]  /*0120*/  S2R R28, SR_TID.X ;  /* 0x00000000001c7919 */ /* 0x000e220000002100 */
[----:B------:R-:W-:Y:S01]  /*0130*/  UISETP.GE.U32.AND UP0, UPT, UR9, 0x4, UPT ;  /* 0x000000040900788c */ /* 0x000fe2000bf06070 */
[----:B------:R-:W-:Y:S01]  /*0140*/  IMAD.MOV.U32 R11, RZ, RZ, RZ ;  /* 0x000000ffff0b7224 */ /* 0x000fe200078e00ff */
[----:B------:R-:W-:-:S07]  /*0150*/  ULOP3.LUT UR8, UR9, 0x3, URZ, 0xc0, !UPT ;  /* 0x0000000309087892 */ /* 0x000fce000f8ec0ff */
[----:B------:R-:W-:Y:S05]  /*0160*/  BRA.U !UP0, `(.L_x_44) ;  /* 0x0000000d08007547 */ /* 0x000fea000b800000 */
[----:B------:R-:W1:Y:S01]  /*0170*/  LDCU.64 UR4, c[0x0][0x390] ;  /* 0x00007200ff0477ac */ /* 0x000e620008000a00 */
[----:B------:R-:W-:Y:S01]  /*0180*/  IMAD.U32 R3, RZ, RZ, UR13 ;  /* 0x0000000dff037e24 */ /* 0x000fe2000f8e00ff */
[----:B0-----:R-:W-:Y:S01]  /*0190*/  MOV R9, R28 ;  /* 0x0000001c00097202 */ /* 0x001fe20000000f00 */
[----:B------:R-:W-:-:S03]  /*01a0*/  ULOP3.LUT UR7, UR9, 0x7ffffffc, URZ, 0xc0, !UPT ;  /* 0x7ffffffc09077892 */ /* 0x000fc6000f8ec0ff */
[----:B------:R-:W-:Y:S01]  /*01b0*/  IADD3 R10, PT, PT, R3, UR6, R28 ;  /* 0x00000006030a7c10 */ /* 0x000fe2000fffe01c */
[----:B------:R-:W-:Y:S02]  /*01c0*/  UIADD3 UR9, UPT, UPT, -UR7, URZ, URZ ;  /* 0x000000ff07097290 */ /* 0x000fe4000fffe1ff */
[----:B------:R-:W-:Y:S02]  /*01d0*/  IMAD.U32 R11, RZ, RZ, UR7 ;  /* 0x00000007ff0b7e24 */ /* 0x000fe4000f8e00ff */
[----:B------:R-:W-:-:S04]  /*01e0*/  IMAD R10, R10, 0x989680, RZ ;  /* 0x009896800a0a7824 */ /* 0x000fc800078e02ff */
[C---:B------:R-:W-:Y:S01]  /*01f0*/  VIADD R8, R10.reuse, 0x4c4b4000 ;  /* 0x4c4b40000a087836 */ /* 0x040fe20000000000 */
[C---:B------:R-:W-:Y:S01]  /*0200*/  IADD3 R6, PT, PT, R10.reuse, -0x1b1e4000, RZ ;  /* 0xe4e1c0000a067810 */ /* 0x040fe20007ffe0ff */
[----:B-1----:R-:W-:Y:S01]  /*0210*/  UIMAD.WIDE UR4, UR6, 0x8, UR4 ;  /* 0x00000008060478a5 */ /* 0x002fe2000f8e0204 */
[----:B------:R-:W-:-:S03]  /*0220*/  VIADD R7, R10, 0x98968000 ;  /* 0x989680000a077836 */ /* 0x000fc60000000000 */
[----:B------:R-:W-:-:S04]  /*0230*/  UIADD3 UR13, UP0, UPT, UR4, 0x800, URZ ;  /* 0x00000800040d7890 */ /* 0x000fc8000ff1e0ff */
[----:B------:R-:W-:-:S12]  /*0240*/  UIADD3.X UR4, UPT, UPT, URZ, UR5, URZ, UP0, !UPT ;  /* 0x00000005ff047290 */ /* 0x000fd800087fe4ff */
.L_x_53:
[C---:B-1----:R-:W-:Y:S01]  /*0250*/  IMAD.HI.U32 R3, R10.reuse, 0x3, RZ ;  /* 0x000000030a037827 */ /* 0x042fe200078e00ff */
[----:B------:R-:W0:Y:S03]  /*0260*/  MUFU.RCP64H R5, 2.14748262400000000000e+09 ;  /* 0x41dfffff00057908 */ /* 0x000e260000001800 */
[----:B------:R-:W-:Y:S01]  /*0270*/  HFMA2 R4, -RZ, RZ, 0, 5.9604644775390625e-08 ;  /* 0x00000001ff047431 */ /* 0x000fe200000001ff */
[----:B------:R-:W-:Y:S01]  /*0280*/  BSSY.RECONVERGENT B1, `(.L_x_45) ;  /* 0x0000034000017945 */ /* 0x000fe20003800200 */
[----:B------:R-:W-:-:S05]  /*0290*/  IMAD.IADD R0, R10, 0x1, -R3 ;  /* 0x000000010a007824 */ /* 0x000fca00078e0a03 */
[----:B------:R-:W-:-:S04]  /*02a0*/  LEA.HI R0, R0, R3, RZ, 0x1f ;  /* 0x0000000300007211 */ /* 0x000fc800078ff8ff */
[----:B------:R-:W-:-:S05]  /*02b0*/  SHF.R.U32.HI R3, RZ, 0x1e, R0 ;  /* 0x0000001eff037819 */ /* 0x000fca0000011600 */
[----:B------:R-:W-:-:S05]  /*02c0*/  IMAD R3, R3, -0x7fffffff, R10 ;  /* 0x8000000103037824 */ /* 0x000fca00078e020a */
[----:B------:R-:W-:Y:S01]  /*02d0*/  VIMNMX.U32 R0, PT, PT, R3, 0x1, !PT ;  /* 0x0000000103007848 */ /* 0x000fe20007fe0000 */
[----:B------:R-:W-:-:S04]  /*02e0*/  IMAD.MOV.U32 R3, RZ, RZ, 0x41dfffff ;  /* 0x41dfffffff037424 */ /* 0x000fc800078e00ff */
        /* <DEDUP_REMOVED lines=21> */
[----:B------:R-:W-:Y:S01]  /*0440*/  IMAD.HI.U32 R3, R8, 0x3, RZ ;  /* 0x0000000308037827 */ /* 0x000fe200078e00ff */
[----:B------:R-:W-:-:S03]  /*0450*/  IADD3 R4, PT, PT, -R13, R6, RZ ;  /* 0x000000060d047210 */ /* 0x000fc60007ffe1ff */
[----:B------:R-:W-:Y:S01]  /*0460*/  IMAD.HI.U32 R2, R7, 0x3, RZ ;  /* 0x0000000307027827 */ /* 0x000fe200078e00ff */
[----:B------:R-:W-:-:S04]  /*0470*/  LEA.HI R4, R4, R13, RZ, 0x1f ;  /* 0x0000000d04047211 */ /* 0x000fc800078ff8ff */
[----:B------:R-:W-:Y:S01]  /*0480*/  FFMA R12, RZ, 27.999998092651367188, R15 ;  /* 0x41dfffffff0c7823 */ /* 0x000fe2000000000f */
[----:B------:R-:W-:Y:S02]  /*0490*/  IMAD.IADD R0, R8, 0x1, -R3 ;  /* 0x0000000108007824 */ /* 0x000fe400078e0a03 */
[----:B------:R-:W-:Y:S02]  /*04a0*/  IMAD.IADD R5, R7, 0x1, -R2 ;  /* 0x0000000107057824 */ /* 0x000fe400078e0a02 */
[----:B------:R-:W-:Y:S01]  /*04b0*/  FSETP.GT.AND P0, PT, |R12|, 1.469367938527859385e-39, PT ;  /* 0x001000000c00780b */ /* 0x000fe20003f04200 */
[----:B------:R-:W-:Y:S01]  /*04c0*/  IMAD.U32 R12, RZ, RZ, UR13 ;  /* 0x0000000dff0c7e24 */ /* 0x000fe2000f8e00ff */
[----:B------:R-:W-:Y:S01]  /*04d0*/  LEA.HI R0, R0, R3, RZ, 0x1f ;  /* 0x0000000300007211 */ /* 0x000fe200078ff8ff */
[----:B------:R-:W-:Y:S01]  /*04e0*/  IMAD.U32 R13, RZ, RZ, UR4 ;  /* 0x00000004ff0d7e24 */ /* 0x000fe2000f8e00ff */
[----:B------:R-:W-:Y:S02]  /*04f0*/  LEA.HI R2, R5, R2, RZ, 0x1f ;  /* 0x0000000205027211 */ /* 0x000fe400078ff8ff */
[----:B------:R-:W-:Y:S01]  /*0500*/  SHF.R.U32.HI R5, RZ, 0x1e, R0 ;  /* 0x0000001eff057819 */ /* 0x000fe20000011600 */
[----:B------:R-:W-:Y:S01]  /*0510*/  IMAD.WIDE R12, R9, 0x8, R12 ;  /* 0x00000008090c7825 */ /* 0x000fe200078e020c */
[----:B------:R-:W-:-:S02]  /*0520*/  SHF.R.U32.HI R2, RZ, 0x1e, R2 ;  /* 0x0000001eff027819 */ /* 0x000fc40000011602 */
[----:B------:R-:W-:Y:S01]  /*0530*/  SHF.R.U32.HI R3, RZ, 0x1e, R4 ;  /* 0x0000001eff037819 */ /* 0x000fe20000011604 */
[----:B------:R-:W-:Y:S02]  /*0540*/  IMAD R5, R5, -0x7fffffff, R8 ;  /* 0x8000000105057824 */ /* 0x000fe400078e0208 */
[----:B------:R-:W-:Y:S02]  /*0550*/  IMAD R4, R2, -0x7fffffff, R7 ;  /* 0x8000000102047824 */ /* 0x000fe400078e0207 */
[----:B------:R-:W-:Y:S01]  /*0560*/  IMAD R3, R3, -0x7fffffff, R6 ;  /* 0x8000000103037824 */ /* 0x000fe200078e0206 */
[----:B------:R-:W-:Y:S06]  /*0570*/  @P0 BRA P1, `(.L_x_46) ;  /* 0x0000000000100947 */ /* 0x000fec0000800000 */
[----:B------:R-:W-:-:S07]  /*0580*/  MOV R30, 0x5a0 ;  /* 0x000005a0001e7802 */ /* 0x000fce0000000f00 */
[----:B------:R-:W-:Y:S05]  /*0590*/  CALL.REL.NOINC `($__internal_1_$__cuda_sm20_div_rn_f64_full) ;  /* 0x0000001c00487944 */ /* 0x000fea0003c00000 */
[----:B------:R-:W-:Y:S01]  /*05a0*/  IMAD.MOV.U32 R14, RZ, RZ, R2 ;  /* 0x000000ffff0e7224 */ /* 0x000fe200078e0002 */
[----:B------:R-:W-:-:S07]  /*05b0*/  MOV R15, R23 ;  /* 0x00000017000f7202 */ /* 0x000fce0000000f00 */
.L_x_46:
[----:B------:R-:W-:Y:S05]  /*05c0*/  BSYNC.RECONVERGENT B1 ;  /* 0x0000000000017941 */ /* 0x000fea0003800200 */
.L_x_45:
[----:B------:R-:W-:Y:S01]  /*05d0*/  VIMNMX.U32 R5, PT, PT, R5, 0x1, !PT ;  /* 0x0000000105057848 */ /* 0x000fe20007fe0000 */
[----:B------:R-:W0:Y:S01]  /*05e0*/  MUFU.RCP64H R19, 2.14748262400000000000e+09 ;  /* 0x41dfffff00137908 */ /* 0x000e220000001800 */
[----:B------:R-:W-:Y:S01]  /*05f0*/  IMAD.MOV.U32 R24, RZ, RZ, -0x800000 ;  /* 0xff800000ff187424 */ /* 0x000fe200078e00ff */
[----:B------:R-:W-:Y:S01]  /*0600*/  BSSY.RECONVERGENT B1, `(.L_x_47) ;  /* 0x0000021000017945 */ /* 0x000fe20003800200 */
[----:B------:R-:W-:Y:S02]  /*0610*/  IMAD.MOV.U32 R25, RZ, RZ, 0x41dfffff ;  /* 0x41dfffffff197424 */ /* 0x000fe400078e00ff */
[----:B------:R-:W-:-:S04]  /*0620*/  IMAD.HI.U32 R0, R5, 0x5e4789c9, RZ ;  /* 0x5e4789c905007827 */ /* 0x000fc800078e00ff */
[----:B------:R-:W-:Y:S01]  /*0630*/  IMAD.MOV.U32 R18, RZ, RZ, 0x1 ;  /* 0x00000001ff127424 */ /* 0x000fe200078e00ff */
[----:B------:R-:W-:Y:S01]  /*0640*/  SHF.R.U32.HI R0, RZ, 0xe, R0 ;  /* 0x0000000eff007819 */ /* 0x000fe20000011600 */
[----:B------:R-:W-:Y:S02]  /*0650*/  IMAD.MOV.U32 R30, RZ, RZ, 0x0 ;  /* 0x00000000ff1e7424 */ /* 0x000fe400078e00ff */
[----:B------:R-:W-:Y:S02]  /*0660*/  IMAD.MOV.U32 R31, RZ, RZ, 0x402e0000 ;  /* 0x402e0000ff1f7424 */ /* 0x000fe400078e00ff */
        /* <DEDUP_REMOVED lines=8> */
[----:B------:R-:W-:-:S04]  /*06f0*/  @P0 IADD3 R2, PT, PT, -R0, RZ, RZ ;  /* 0x000000ff00020210 */ /* 0x000fc80007ffe1ff */
        /* <DEDUP_REMOVED lines=14> */
[----:B------:R-:W-:Y:S05]  /*07e0*/  CALL.REL.NOINC `($__internal_1_$__cuda_sm20_div_rn_f64_full) ;  /* 0x0000001800b47944 */ /* 0x000fea0003c00000 */
[----:B------:R-:W-:Y:S01]  /*07f0*/  IMAD.MOV.U32 R14, RZ, RZ, R2 ;  /* 0x000000ffff0e7224 */ /* 0x000fe200078e0002 */
[----:B------:R-:W-:-:S07]  /*0800*/  MOV R15, R23 ;  /* 0x00000017000f7202 */ /* 0x000fce0000000f00 */
.L_x_48:
[----:B------:R-:W-:Y:S05]  /*0810*/  BSYNC.RECONVERGENT B1 ;  /* 0x0000000000017941 */ /* 0x000fea0003800200 */
.L_x_47:
[----:B------:R-:W-:Y:S01]  /*0820*/  VIMNMX.U32 R0, PT, PT, R4, 0x1, !PT ;  /* 0x0000000104007848 */ /* 0x000fe20007fe0000 */
[----:B------:R-:W0:Y:S01]  /*0830*/  MUFU.RCP64H R19, 2.14748262400000000000e+09 ;  /* 0x41dfffff00137908 */ /* 0x000e220000001800 */
[----:B------:R-:W-:Y:S01]  /*0840*/  IMAD.MOV.U32 R4, RZ, RZ, -0x800000 ;  /* 0xff800000ff047424 */ /* 0x000fe200078e00ff */
[----:B------:R-:W-:Y:S01]  /*0850*/  BSSY.RECONVERGENT B1, `(.L_x_49) ;  /* 0x0000021000017945 */ /* 0x000fe20003800200 */
[----:B------:R-:W-:Y:S02]  /*0860*/  IMAD.MOV.U32 R5, RZ, RZ, 0x41dfffff ;  /* 0x41dfffffff057424 */ /* 0x000fe400078e00ff */
[----:B------:R-:W-:-:S04]  /*0870*/  IMAD.HI.U32 R2, R0, 0x5e4789c9, RZ ;  /* 0x5e4789c900027827 */ /* 0x000fc800078e00ff */
        /* <DEDUP_REMOVED lines=12> */
[----:B------:R-:W-:-:S05]  /*0940*/  DFMA R22, R20, -R4, 1 ;  /* 0x3ff000001416742b */ /* 0x000fca0000000804 */
[----:B------:R-:W0:Y:S03]  /*0950*/  I2F.F64.U32 R18, R18 ;  /* 0x0000001200127312 */ /* 0x000e260000201800 */
[----:B------:R-:W-:Y:S01]  /*0960*/  DFMA R24, R20, R22, R20 ;  /* 0x000000161418722b */ /* 0x000fe20000000014 */
[----:B------:R-:W-:Y:S02]  /*0970*/  IMAD.MOV.U32 R22, RZ, RZ, 0x0 ;  /* 0x00000000ff167424 */ /* 0x000fe400078e00ff */
        /* <DEDUP_REMOVED lines=11> */
[----:B------:R-:W-:Y:S05]  /*0a30*/  CALL.REL.NOINC `($__internal_1_$__cuda_sm20_div_rn_f64_full) ;  /* 0x0000001800207944 */ /* 0x000fea0003c00000 */
[----:B------:R-:W-:Y:S01]  /*0a40*/  IMAD.MOV.U32 R4, RZ, RZ, R2 ;  /* 0x000000ffff047224 */ /* 0x000fe200078e0002 */
[----:B------:R-:W-:-:S07]  /*0a50*/  MOV R5, R23 ;  /* 0x0000001700057202 */ /* 0x000fce0000000f00 */
.L_x_50:
[----:B------:R-:W-:Y:S05]  /*0a60*/  BSYNC.RECONVERGENT B1 ;  /* 0x0000000000017941 */ /* 0x000fea0003800200 */
.L_x_49:
[----:B------:R-:W-:Y:S01]  /*0a70*/  VIMNMX.U32 R0, PT, PT, R3, 0x1, !PT ;  /* 0x0000000103007848 */ /* 0x000fe20007fe0000 */
[----:B------:R-:W0:Y:S01]  /*0a80*/  MUFU.RCP64H R15, 2.14748262400000000000e+09 ;  /* 0x41dfffff000f7908 */ /* 0x000e220000001800 */
[----:B------:R-:W-:Y:S01]  /*0a90*/  IMAD.MOV.U32 R3, RZ, RZ, 0x41dfffff ;  /* 0x41dfffffff037424 */ /* 0x000fe200078e00ff */
[----:B------:R-:W-:Y:S01]  /*0aa0*/  BSSY.RECONVERGENT B1, `(.L_x_51) ;  /* 0x0000020000017945 */ /* 0x000fe20003800200 */
[----:B------:R-:W-:Y:S02]  /*0ab0*/  IMAD.MOV.U32 R14, RZ, RZ, 0x1 ;  /* 0x00000001ff0e7424 */ /* 0x000fe400078e00ff */
        /* <DEDUP_REMOVED lines=29> */
[----:B------:R-:W-:-:S07]  /*0c90*/  IMAD.MOV.U32 R3, RZ, RZ, R23 ;  /* 0x000000ffff037224 */ /* 0x000fce00078e0017 */
.L_x_52:
[----:B------:R-:W-:Y:S05]  /*0ca0*/  BSYNC.RECONVERGENT B1 ;  /* 0x0000000000017941 */ /* 0x000fea0003800200 */
.L_x_51:
        /* <DEDUP_REMOVED lines=8> */
[----:B------:R-:W-:Y:S02]  /*0d30*/  VIADD R9, R9, 0x200 ;  /* 0x0000020009097836 */ /* 0x000fe40000000000 */
[----:B------:R-:W-:-:S04]  /*0d40*/  VIADD R6, R6, 0x312d0000 ;  /* 0x312d000006067836 */ /* 0x000fc80000000000 */
[----:B------:R1:W-:Y:S01]  /*0d50*/  STG.E.64 desc[UR10][R12.64+0x400], R2 ;  /* 0x000400020c007986 */ /* 0x0003e2000c101b0a */
[----:B------:R-:W-:Y:S05]  /*0d60*/  BRA.U UP0, `(.L_x_53) ;  /* 0xfffffff500387547 */ /* 0x000fea000b83ffff */
.L_x_44:
[----:B------:R-:W-:-:S13]  /*0d70*/  ISETP.NE.AND P0, PT, RZ, UR8, PT ;  /* 0x00000008ff007c0c */ /* 0x000fda000bf05270 */
[----:B------:R-:W-:Y:S05]  /*0d80*/  @!P0 EXIT ;  /* 0x000000000000894d */ /* 0x000fea0003800000 */
[----:B------:R-:W1:Y:S01]  /*0d90*/  LDCU UR7, c[0x0][0x398] ;  /* 0x00007300ff0777ac */ /* 0x000e620008000800 */
[----:B------:R-:W2:Y:S01]  /*0da0*/  LDCU.64 UR4, c[0x0][0x390] ;  /* 0x00007200ff0477ac */ /* 0x000ea20008000a00 */
[----:B-1----:R-:W-:Y:S01]  /*0db0*/  IMAD.U32 R3, RZ, RZ, UR7 ;  /* 0x00000007ff037e24 */ /* 0x002fe2000f8e00ff */
[----:B------:R-:W-:Y:S02]  /*0dc0*/  UIADD3 UR7, UPT, UPT, -UR8, URZ, URZ ;  /* 0x000000ff08077290 */ /* 0x000fe4000fffe1ff */
[----:B--2---:R-:W-:Y:S02]  /*0dd0*/  UIMAD.WIDE UR4, UR6, 0x8, UR4 ;  /* 0x00000008060478a5 */ /* 0x004fe4000f8e0204 */
[----:B0-----:R-:W-:-:S04]  /*0de0*/  IADD3 R0, PT, PT, R3, UR6, R28 ;  /* 0x0000000603007c10 */ /* 0x001fc8000fffe01c */
[C---:B------:R-:W-:Y:S01]  /*0df0*/  LEA R3, R11.reuse, R0, 0x7 ;  /* 0x000000000b037211 */ /* 0x040fe200078e38ff */
[----:B------:R-:W-:-:S04]  /*0e00*/  IMAD R11, R11, 0x80, R28 ;  /* 0x000000800b0b7824 */ /* 0x000fc800078e021c */
[----:B------:R-:W-:-:S07]  /*0e10*/  IMAD R3, R3, 0x989680, RZ ;  /* 0x0098968003037824 */ /* 0x000fce00078e02ff */
.L_x_56:
[C---:B------:R-:W-:Y:S01]  /*0e20*/  IMAD.HI.U32 R0, R3.reuse, 0x3, RZ ;  /* 0x0000000303007827 */ /* 0x040fe200078e00ff */
[----:B0-----:R-:W0:Y:S01]  /*0e30*/  MUFU.RCP64H R7, 2.14748262400000000000e+09 ;  /* 0x41dfffff00077908 */ /* 0x001e220000001800 */
[----:B------:R-:W-:Y:S01]  /*0e40*/  UIADD3 UR7, UPT, UPT, UR7, 0x1, URZ ;  /* 0x0000000107077890 */ /* 0x000fe2000fffe0ff */
[----:B------:R-:W-:Y:S01]  /*0e50*/  BSSY.RECONVERGENT B1, `(.L_x_54) ;  /* 0x0000026000017945 */ /* 0x000fe20003800200 */
[----:B------:R-:W-:Y:S02]  /*0e60*/  IMAD.IADD R5, R3, 0x1, -R0 ;  /* 0x0000000103057824 */ /* 0x000fe400078e0a00 */
[----:B------:R-:W-:Y:S01]  /*0e70*/  IMAD.MOV.U32 R4, RZ, RZ, -0x800000 ;  /* 0xff800000ff047424 */ /* 0x000fe200078e00ff */
[----:B------:R-:W-:Y:S01]  /*0e80*/  UISETP.NE.AND UP0, UPT, UR7, URZ, UPT ;  /* 0x000000ff0700728c */ /* 0x000fe2000bf05270 */
        /* <DEDUP_REMOVED lines=25> */
[----:B------:R-:W-:-:S04]  /*1020*/  IMAD.MOV.U32 R4, RZ, RZ, 0x8 ;  /* 0x00000008ff047424 */ /* 0x000fc800078e00ff */
[----:B------:R-:W-:-:S05]  /*1030*/  IMAD.WIDE R4, R11, R4, UR4 ;  /* 0x000000040b047e25 */ /* 0x000fca000f8e0204 */
[----:B------:R-:W-:-:S05]  /*1040*/  FFMA R0, RZ, 27.999998092651367188, R7 ;  /* 0x41dfffffff007823 */ /* 0x000fca0000000007 */
[----:B------:R-:W-:-:S13]  /*1050*/  FSETP.GT.AND P0, PT, |R0|, 1.469367938527859385e-39, PT ;  /* 0x001000000000780b */ /* 0x000fda0003f04200 */
[----:B------:R-:W-:Y:S05]  /*1060*/  @P0 BRA P1, `(.L_x_55) ;  /* 0x0000000000100947 */ /* 0x000fea0000800000 */
[----:B------:R-:W-:-:S07]  /*1070*/  MOV R30, 0x1090 ;  /* 0x00001090001e7802 */ /* 0x000fce0000000f00 */
[----:B------:R-:W-:Y:S05]  /*1080*/  CALL.REL.NOINC `($__internal_1_$__cuda_sm20_div_rn_f64_full) ;  /* 0x00000010008c7944 */ /* 0x000fea0003c00000 */
[----:B------:R-:W-:Y:S01]  /*1090*/  MOV R6, R2 ;  /* 0x0000000200067202 */ /* 0x000fe20000000f00 */
[----:B------:R-:W-:-:S07]  /*10a0*/  IMAD.MOV.U32 R7, RZ, RZ, R23 ;  /* 0x000000ffff077224 */ /* 0x000fce00078e0017 */
.L_x_55:
[----:B------:R-:W-:Y:S05]  /*10b0*/  BSYNC.RECONVERGENT B1 ;  /* 0x0000000000017941 */ /* 0x000fea0003800200 */
.L_x_54:
[----:B------:R-:W-:Y:S01]  /*10c0*/  IMAD.MOV.U32 R8, RZ, RZ, 0x0 ;  /* 0x00000000ff087424 */ /* 0x000fe200078e00ff */
[----:B------:R-:W-:Y:S01]  /*10d0*/  IADD3 R11, PT, PT, R11, 0x80, RZ ;  /* 0x000000800b0b7810 */ /* 0x000fe20007ffe0ff */
[----:B------:R-:W-:Y:S02]  /*10e0*/  IMAD.MOV.U32 R9, RZ, RZ, 0x402e0000 ;  /* 0x402e0000ff097424 */ /* 0x000fe400078e00ff */
[----:B------:R-:W-:-:S04]  /*10f0*/  VIADD R3, R3, 0x4c4b4000 ;  /* 0x4c4b400003037836 */ /* 0x000fc80000000000 */
[----:B------:R-:W-:-:S07]  /*1100*/  DFMA R6, R6, R8, 25 ;  /* 0x403900000606742b */ /* 0x000fce0000000008 */
[----:B------:R0:W-:Y:S01]  /*1110*/  STG.E.64 desc[UR10][R4.64], R6 ;  /* 0x0000000604007986 */ /* 0x0001e2000c101b0a */
[----:B------:R-:W-:Y:S05]  /*1120*/  BRA.U UP0, `(.L_x_56) ;  /* 0xfffffffd003c7547 */ /* 0x000fea000b83ffff */
[----:B------:R-:W-:Y:S05]  /*1130*/  EXIT ;  /* 0x000000000000794d */ /* 0x000fea0003800000 */
.L_x_43:
        /* <DEDUP_REMOVED lines=9> */
[----:B------:R-:W-:Y:S01]  /*11d0*/  IMAD.MOV.U32 R5, RZ, RZ, RZ ;  /* 0x000000ffff057224 */ /* 0x000fe200078e00ff */
[----:B------:R-:W-:-:S06]  /*11e0*/  ULOP3.LUT UR9, UR9, 0x7ffffffc, URZ, 0xc0, !UPT ;  /* 0x7ffffffc09097892 */ /* 0x000fcc000f8ec0ff */
[----:B------:R-:W-:Y:S01]  /*11f0*/  MOV R4, UR9 ;  /* 0x0000000900047c02 */ /* 0x000fe20008000f00 */
[----:B-1----:R-:W-:-:S12]  /*1200*/  UIMAD.WIDE UR4, UR6, 0x8, UR4 ;  /* 0x00000008060478a5 */ /* 0x002fd8000f8e0204 */
.L_x_74:
[C---:B0--3--:R-:W-:Y:S01]  /*1210*/  IMAD R6, R5.reuse, 0x80, R3 ;  /* 0x0000008005067824 */ /* 0x049fe200078e0203 */
[----:B------:R-:W-:Y:S01]  /*1220*/  BSSY.RECONVERGENT B1, `(.L_x_58) ;  /* 0x0000033000017945 */ /* 0x000fe20003800200 */
[----:B------:R-:W-:Y:S02]  /*1230*/  VIADD R5, R5, 0x4 ;  /* 0x0000000405057836 */ /* 0x000fe40000000000 */
[----:B-12---:R-:W-:Y:S01]  /*1240*/  IMAD.MOV.U32 R9, RZ, RZ, 0x8 ;  /* 0x00000008ff097424 */ /* 0x006fe200078e00ff */
[C---:B------:R-:W-:Y:S02]  /*1250*/  ISETP.GE.AND P0, PT, R6.reuse, UR8, PT ;  /* 0x0000000806007c0c */ /* 0x040fe4000bf06270 */
[----:B------:R-:W-:Y:S01]  /*1260*/  ISETP.NE.AND P1, PT, R5, R4, PT ;  /* 0x000000040500720c */ /* 0x000fe20003f25270 */
[----:B------:R-:W-:-:S10]  /*1270*/  IMAD.WIDE R8, R6, R9, UR4 ;  /* 0x0000000406087e25 */ /* 0x000fd4000f8e0209 */
[----:B------:R-:W-:Y:S05]  /*1280*/  @P0 BRA `(.L_x_59) ;  /* 0x0000000000b00947 */ /* 0x000fea0003800000 */
[----:B------:R-:W-:Y:S01]  /*1290*/  IADD3 R0, PT, PT, R6, UR7, RZ ;  /* 0x0000000706007c10 */ /* 0x000fe2000fffe0ff */
[----:B------:R-:W0:Y:S01]  /*12a0*/  MUFU.RCP64H R13, 2.14748262400000000000e+09 ;  /* 0x41dfffff000d7908 */ /* 0x000e220000001800 */
[----:B------:R-:W-:Y:S01]  /*12b0*/  IMAD.MOV.U32 R10, RZ, RZ, -0x800000 ;  /* 0xff800000ff0a7424 */ /* 0x000fe200078e00ff */
[----:B------:R-:W-:Y:S01]  /*12c0*/  MOV R12, 0x1 ;  /* 0x00000001000c7802 */ /* 0x000fe20000000f00 */
[----:B------:R-:W-:Y:S01]  /*12d0*/  IMAD.MOV.U32 R11, RZ, RZ, 0x41dfffff ;  /* 0x41dfffffff0b7424 */ /* 0x000fe200078e00ff */
[----:B------:R-:W-:Y:S01]  /*12e0*/  BSSY.RECONVERGENT B2, `(.L_x_60) ;  /* 0x0000022000027945 */ /* 0x000fe20003800200 */
[----:B------:R-:W-:-:S04]  /*12f0*/  IMAD R0, R0, 0x989680, RZ ;  /* 0x0098968000007824 */ /* 0x000fc800078e02ff */
[----:B------:R-:W-:-:S04]  /*1300*/  IMAD.HI.U32 R7, R0, 0x3, RZ ;  /* 0x0000000300077827 */ /* 0x000fc800078e00ff */
[----:B------:R-:W-:Y:S01]  /*1310*/  IMAD.IADD R2, R0, 0x1, -R7 ;  /* 0x0000000100027824 */ /* 0x000fe200078e0a07 */
[----:B0-----:R-:W-:-:S04]  /*1320*/  DFMA R14, R12, -R10, 1 ;  /* 0x3ff000000c0e742b */ /* 0x001fc8000000080a */
        /* <DEDUP_REMOVED lines=26> */
[----:B------:R-:W-:Y:S05]  /*14d0*/  CALL.REL.NOINC `($__internal_1_$__cuda_sm20_div_rn_f64_full) ;  /* 0x0000000c00787944 */ /* 0x000fea0003c00000 */
[----:B------:R-:W-:Y:S02]  /*14e0*/  IMAD.MOV.U32 R10, RZ, RZ, R2 ;  /* 0x000000ffff0a7224 */ /* 0x000fe400078e0002 */
[----:B------:R-:W-:-:S07]  /*14f0*/  IMAD.MOV.U32 R11, RZ, RZ, R23 ;  /* 0x000000ffff0b7224 */ /* 0x000fce00078e0017 */
.L_x_61:
[----:B------:R-:W-:Y:S05]  /*1500*/  BSYNC.RECONVERGENT B2 ;  /* 0x0000000000027941 */ /* 0x000fea0003800200 */
.L_x_60:
[----:B------:R-:W-:Y:S01]  /*1510*/  MOV R12, 0x0 ;  /* 0x00000000000c7802 */ /* 0x000fe20000000f00 */
[----:B------:R-:W-:-:S06]  /*1520*/  IMAD.MOV.U32 R13, RZ, RZ, 0x402e0000 ;  /* 0x402e0000ff0d7424 */ /* 0x000fcc00078e00ff */
[----:B------:R-:W-:-:S07]  /*1530*/  DFMA R10, R10, R12, 25 ;  /* 0x403900000a0a742b */ /* 0x000fce000000000c */
[----:B------:R0:W-:Y:S04]  /*1540*/  STG.E.64 desc[UR10][R8.64], R10 ;  /* 0x0000000a08007986 */ /* 0x0001e8000c101b0a */
.L_x_59:
[----:B------:R-:W-:Y:S05]  /*1550*/  BSYNC.RECONVERGENT B1 ;  /* 0x0000000000017941 */ /* 0x000fea0003800200 */
.L_x_58:
[----:B------:R-:W-:Y:S01]  /*1560*/  VIADD R0, R6, 0x80 ;  /* 0x0000008006007836 */ /* 0x000fe20000000000 */
[----:B------:R-:W-:Y:S04]  /*1570*/  BSSY.RECONVERGENT B1, `(.L_x_62) ;  /* 0x000002f000017945 */ /* 0x000fe80003800200 */
[----:B------:R-:W-:-:S13]  /*1580*/  ISETP.GE.AND P0, PT, R0, UR8, PT ;  /* 0x0000000800007c0c */ /* 0x000fda000bf06270 */
[----:B------:R-:W-:Y:S05]  /*1590*/  @P0 BRA `(.L_x_63) ;  /* 0x0000000000b00947 */ /* 0x000fea0003800000 */
[----:B------:R-:W-:Y:S01]  /*15a0*/  VIADD R0, R0, UR7 ;  /* 0x0000000700007c36 */ /* 0x000fe20008000000 */
[----:B------:R-:W1:Y:S01]  /*15b0*/  MUFU.RCP64H R13, 2.14748262400000000000e+09 ;  /* 0x41dfffff000d7908 */ /* 0x000e620000001800 */
[----:B0-----:R-:W-:Y:S01]  /*15c0*/  IMAD.MOV.U32 R10, RZ, RZ, -0x800000 ;  /* 0xff800000ff0a7424 */ /* 0x001fe200078e00ff */
[----:B------:R-:W-:Y:S01]  /*15d0*/  BSSY.RECONVERGENT B2, `(.L_x_64) ;  /* 0x0000024000027945 */ /* 0x000fe20003800200 */
[----:B------:R-:W-:Y:S02]  /*15e0*/  IMAD R0, R0, 0x989680, RZ ;  /* 0x0098968000007824 */ /* 0x000fe400078e02ff */
[----:B------:R-:W-:Y:S02]  /*15f0*/  IMAD.MOV.U32 R11, RZ, RZ, 0x41dfffff ;  /* 0x41dfffffff0b7424 */ /* 0x000fe400078e00ff */
[----:B------:R-:W-:-:S04]  /*1600*/  IMAD.HI.U32 R7, R0, 0x3, RZ ;  /* 0x0000000300077827 */ /* 0x000fc800078e00ff */
[----:B------:R-:W-:Y:S01]  /*1610*/  IMAD.MOV.U32 R12, RZ, RZ, 0x1 ;  /* 0x00000001ff0c7424 */ /* 0x000fe200078e00ff */
[----:B------:R-:W-:-:S04]  /*1620*/  IADD3 R2, PT, PT, R0, -R7, RZ ;  /* 0x8000000700027210 */ /* 0x000fc80007ffe0ff */
[----:B------:R-:W-:Y:S01]  /*1630*/  LEA.HI R2, R2, R7, RZ, 0x1f ;  /* 0x0000000702027211 */ /* 0x000fe200078ff8ff */
[----:B-1----:R-:W-:-:S03]  /*1640*/  DFMA R14, R12, -R10, 1 ;  /* 0x3ff000000c0e742b */ /* 0x002fc6000000080a */
        /* <DEDUP_REMOVED lines=28> */
.L_x_65:
[----:B------:R-:W-:Y:S05]  /*1810*/  BSYNC.RECONVERGENT B2 ;  /* 0x0000000000027941 */ /* 0x000fea0003800200 */
.L_x_64:
[----:B------:R-:W-:Y:S01]  /*1820*/  IMAD.MOV.U32 R12, RZ, RZ, 0x0 ;  /* 0x00000000ff0c7424 */ /* 0x000fe200078e00ff */
[----:B------:R-:W-:-:S06]  /*1830*/  MOV R13, 0x402e0000 ;  /* 0x402e0000000d7802 */ /* 0x000fcc0000000f00 */
[----:B------:R-:W-:-:S07]  /*1840*/  DFMA R10, R10, R12, 25 ;  /* 0x403900000a0a742b */ /* 0x000fce000000000c */
[----:B------:R1:W-:Y:S04]  /*1850*/  STG.E.64 desc[UR10][R8.64+0x400], R10 ;  /* 0x0004000a08007986 */ /* 0x0003e8000c101b0a */
.L_x_63:
[----:B------:R-:W-:Y:S05]  /*1860*/  BSYNC.RECONVERGENT B1 ;  /* 0x0000000000017941 */ /* 0x000fea0003800200 */
.L_x_62:
[----:B------:R-:W-:Y:S01]  /*1870*/  VIADD R0, R6, 0x100 ;  /* 0x0000010006007836 */ /* 0x000fe20000000000 */
[----:B------:R-:W-:Y:S04]  /*1880*/  BSSY.RECONVERGENT B1, `(.L_x_66) ;  /* 0x000002f000017945 */ /* 0x000fe80003800200 */
[----:B------:R-:W-:-:S13]  /*1890*/  ISETP.GE.AND P0, PT, R0, UR8, PT ;  /* 0x0000000800007c0c */ /* 0x000fda000bf06270 */
[----:B------:R-:W-:Y:S05]  /*18a0*/  @P0 BRA `(.L_x_67) ;  /* 0x0000000000b00947 */ /* 0x000fea0003800000 */
[----:B------:R-:W-:Y:S01]  /*18b0*/  VIADD R0, R0, UR7 ;  /* 0x0000000700007c36 */ /* 0x000fe20008000000 */
[----:B------:R-:W2:Y:S01]  /*18c0*/  MUFU.RCP64H R13, 2.14748262400000000000e+09 ;  /* 0x41dfffff000d7908 */ /* 0x000ea20000001800 */
[----:B01----:R-:W-:Y:S01]  /*18d0*/  MOV R10, 0xff800000 ;  /* 0xff800000000a7802 */ /* 0x003fe20000000f00 */
[----:B------:R-:W-:Y:S01]  /*18e0*/  IMAD.MOV.U32 R11, RZ, RZ, 0x41dfffff ;  /* 0x41dfffffff0b7424 */ /* 0x000fe200078e00ff */
[----:B------:R-:W-:Y:S01]  /*18f0*/  BSSY.RECONVERGENT B2, `(.L_x_68) ;  /* 0x0000023000027945 */ /* 0x000fe20003800200 */
[----:B------:R-:W-:Y:S02]  /*1900*/  IMAD R0, R0, 0x989680, RZ ;  /* 0x0098968000007824 */ /* 0x000fe400078e02ff */
[----:B------:R-:W-:Y:S02]  /*1910*/  IMAD.MOV.U32 R12, RZ, RZ, 0x1 ;  /* 0x00000001ff0c7424 */ /* 0x000fe400078e00ff */
[----:B------:R-:W-:-:S04]  /*1920*/  IMAD.HI.U32 R7, R0, 0x3, RZ ;  /* 0x0000000300077827 */ /* 0x000fc800078e00ff */
[----:B------:R-:W-:-:S05]  /*1930*/  IMAD.IADD R2, R0, 0x1, -R7 ;  /* 0x0000000100027824 */ /* 0x000fca00078e0a07 */
        /* <DEDUP_REMOVED lines=28> */
[----:B------:R-:W-:Y:S01]  /*1b00*/  MOV R10, R2 ;  /* 0x00000002000a7202 */ /* 0x000fe20000000f00 */
[----:B------:R-:W-:-:S07]  /*1b10*/  IMAD.MOV.U32 R11, RZ, RZ, R23 ;  /* 0x000000ffff0b7224 */ /* 0x000fce00078e0017 */
.L_x_69:
[----:B------:R-:W-:Y:S05]  /*1b20*/  BSYNC.RECONVERGENT B2 ;  /* 0x0000000000027941 */ /* 0x000fea0003800200 */
.L_x_68:
[----:B------:R-:W-:Y:S02]  /*1b30*/  IMAD.MOV.U32 R12, RZ, RZ, 0x0 ;  /* 0x00000000ff0c7424 */ /* 0x000fe400078e00ff */
[----:B------:R-:W-:-:S06]  /*1b40*/  IMAD.MOV.U32 R13, RZ, RZ, 0x402e0000 ;  /* 0x402e0000ff0d7424 */ /* 0x000fcc00078e00ff */
[----:B------:R-:W-:-:S07]  /*1b50*/  DFMA R10, R10, R12, 25 ;  /* 0x403900000a0a742b */ /* 0x000fce000000000c */
[----:B------:R2:W-:Y:S04]  /*1b60*/  STG.E.64 desc[UR10][R8.64+0x800], R10 ;  /* 0x0008000a08007986 */ /* 0x0005e8000c101b0a */
.L_x_67:
[----:B------:R-:W-:Y:S05]  /*1b70*/  BSYNC.RECONVERGENT B1 ;  /* 0x0000000000017941 */ /* 0x000fea0003800200 */
.L_x_66:
[----:B------:R-:W-:Y:S01]  /*1b80*/  IADD3 R0, PT, PT, R6, 0x180, RZ ;  /* 0x0000018006007810 */ /* 0x000fe20007ffe0ff */
[----:B------:R-:W-:Y:S03]  /*1b90*/  BSSY.RECONVERGENT B1, `(.L_x_70) ;  /* 0x000002f000017945 */ /* 0x000fe60003800200 */
        /* <DEDUP_REMOVED lines=41> */
.L_x_73:
[----:B------:R-:W-:Y:S05]  /*1e30*/  BSYNC.RECONVERGENT B2 ;  /* 0x0000000000027941 */ /* 0x000fea0003800200 */
.L_x_72:
[----:B------:R-:W-:Y:S01]  /*1e40*/  MOV R10, 0x0 ;  /* 0x00000000000a7802 */ /* 0x000fe20000000f00 */
[----:B------:R-:W-:-:S06]  /*1e50*/  IMAD.MOV.U32 R11, RZ, RZ, 0x402e0000 ;  /* 0x402e0000ff0b7424 */ /* 0x000fcc00078e00ff */
[----:B------:R-:W-:-:S07]  /*1e60*/  DFMA R6, R6, R10, 25 ;  /* 0x403900000606742b */ /* 0x000fce000000000a */
[----:B------:R3:W-:Y:S04]  /*1e70*/  STG.E.64 desc[UR10][R8.64+0xc00], R6 ;  /* 0x000c000608007986 */ /* 0x0007e8000c101b0a */
.L_x_71:
[----:B------:R-:W-:Y:S05]  /*1e80*/  BSYNC.RECONVERGENT B1 ;  /* 0x0000000000017941 */ /* 0x000fea0003800200 */
.L_x_70:
[----:B------:R-:W-:Y:S05]  /*1e90*/  @P1 BRA `(.L_x_74) ;  /* 0xfffffff000dc1947 */ /* 0x000fea000383ffff */
.L_x_57:
[----:B------:R-:W-:-:S13]  /*1ea0*/  ISETP.NE.AND P0, PT, RZ, UR13, PT ;  /* 0x0000000dff007c0c */ /* 0x000fda000bf05270 */
[----:B------:R-:W-:Y:S05]  /*1eb0*/  @!P0 EXIT ;  /* 0x000000000000894d */ /* 0x000fea0003800000 */
[----:B------:R-:W4:Y:S01]  /*1ec0*/  LDCU UR7, c[0x0][0x398] ;  /* 0x00007300ff0777ac */ /* 0x000f220008000800 */
[----:B------:R-:W5:Y:S01]  /*1ed0*/  LDCU.64 UR4, c[0x0][0x390] ;  /* 0x00007200ff0477ac */ /* 0x000f620008000a00 */
[----:B----4-:R-:W-:Y:S01]  /*1ee0*/  IMAD.U32 R0, RZ, RZ, UR7 ;  /* 0x00000007ff007e24 */ /* 0x010fe2000f8e00ff */
[----:B------:R-:W-:Y:S02]  /*1ef0*/  UIADD3 UR7, UPT, UPT, -UR13, URZ, URZ ;  /* 0x000000ff0d077290 */ /* 0x000fe4000fffe1ff */
[----:B-----5:R-:W-:Y:S02]  /*1f00*/  UIMAD.WIDE UR4, UR6, 0x8, UR4 ;  /* 0x00000008060478a5 */ /* 0x020fe4000f8e0204 */
[--C-:B0-----:R-:W-:Y:S01]  /*1f10*/  IADD3 R5, PT, PT, R0, UR6, R3.reuse ;  /* 0x0000000600057c10 */ /* 0x101fe2000fffe003 */
[----:B------:R-:W-:-:S03]  /*1f20*/  IMAD R3, R4, 0x80, R3 ;  /* 0x0000008004037824 */ /* 0x000fc600078e0203 */
[----:B------:R-:W-:-:S05]  /*1f30*/  LEA R0, R4, R5, 0x7 ;  /* 0x0000000504007211 */ /* 0x000fca00078e38ff */
[----:B------:R-:W-:-:S07]  /*1f40*/  IMAD R4, R0, 0x989680, RZ ;  /* 0x0098968000047824 */ /* 0x000fce00078e02ff */
.L_x_79:
[----:B------:R-:W-:Y:S01]  /*1f50*/  ISETP.GE.AND P0, PT, R3, UR8, PT ;  /* 0x0000000803007c0c */ /* 0x000fe2000bf06270 */
[----:B------:R-:W-:-:S12]  /*1f60*/  BSSY.RECONVERGENT B1, `(.L_x_75) ;  /* 0x000002e000017945 */ /* 0x000fd80003800200 */
        /* <DEDUP_REMOVED lines=38> */
.L_x_78:
[----:B------:R-:W-:Y:S05]  /*21d0*/  BSYNC.RECONVERGENT B2 ;  /* 0x0000000000027941 */ /* 0x000fea0003800200 */
.L_x_77:
[----:B------:R-:W-:Y:S01]  /*21e0*/  MOV R8, 0x0 ;  /* 0x0000000000087802 */ /* 0x000fe20000000f00 */
[----:B------:R-:W-:Y:S02]  /*21f0*/  IMAD.MOV.U32 R9, RZ, RZ, 0x402e0000 ;  /* 0x402e0000ff097424 */ /* 0x000fe400078e00ff */
[----:B------:R-:W-:-:S04]  /*2200*/  IMAD.MOV.U32 R0, RZ, RZ, 0x8 ;  /* 0x00000008ff007424 */ /* 0x000fc800078e00ff */
[----:B------:R-:W-:Y:S01]  /*2210*/  DFMA R6, R6, R8, 25 ;  /* 0x403900000606742b */ /* 0x000fe20000000008 */
[----:B------:R-:W-:-:S06]  /*2220*/  IMAD.WIDE R8, R3, R0, UR4 ;  /* 0x0000000403087e25 */ /* 0x000fcc000f8e0200 */
[----:B------:R0:W-:Y:S04]  /*2230*/  STG.E.64 desc[UR10][R8.64], R6 ;  /* 0x0000000608007986 */ /* 0x0001e8000c101b0a */
.L_x_76:
[----:B------:R-:W-:Y:S05]  /*2240*/  BSYNC.RECONVERGENT B1 ;  /* 0x0000000000017941 */ /* 0x000fea0003800200 */
.L_x_75:
[----:B------:R-:W-:-:S06]  /*2250*/  UIADD3 UR6, UPT, UPT, UR7, 0x1, URZ ;  /* 0x0000000107067890 */ /* 0x000fcc000fffe0ff */
[----:B------:R-:W-:-:S13]  /*2260*/  ISETP.NE.AND P0, PT, RZ, UR6, PT ;  /* 0x00000006ff007c0c */ /* 0x000fda000bf05270 */
[----:B------:R-:W-:Y:S05]  /*2270*/  @!P0 EXIT ;  /* 0x000000000000894d */ /* 0x000fea0003800000 */
[----:B------:R-:W-:Y:S01]  /*2280*/  IADD3 R3, PT, PT, R3, 0x80, RZ ;  /* 0x0000008003037810 */ /* 0x000fe20007ffe0ff */
[----:B------:R-:W-:Y:S01]  /*2290*/  VIADD R4, R4, 0x4c4b4000 ;  /* 0x4c4b400004047836 */ /* 0x000fe20000000000 */
[----:B------:R-:W-:Y:S01]  /*22a0*/  UMOV UR7, UR6 ;  /* 0x0000000600077c82 */ /* 0x000fe20008000000 */
[----:B------:R-:W-:Y:S05]  /*22b0*/  BRA `(.L_x_79) ;  /* 0xfffffffc00247947 */ /* 0x000fea000383ffff */
        .weak           $__internal_1_$__cuda_sm20_div_rn_f64_full
        .type           $__internal_1_$__cuda_sm20_div_rn_f64_full,@function
        .size           $__internal_1_$__cuda_sm20_div_rn_f64_full,(.L_x_90 - $__internal_1_$__cuda_sm20_div_rn_f64_full)
$__internal_1_$__cuda_sm20_div_rn_f64_full:
        /* <DEDUP_REMOVED lines=67> */
.L_x_81:
        /* <DEDUP_REMOVED lines=16> */
.L_x_84:
[----:B------:R-:W-:Y:S01]  /*27f0*/  LOP3.LUT R23, R17, 0x80000, RZ, 0xfc, !PT ;  /* 0x0008000011177812 */ /* 0x000fe200078efcff */
[----:B------:R-:W-:Y:S01]  /*2800*/  IMAD.MOV.U32 R22, RZ, RZ, R16 ;  /* 0x000000ffff167224 */ /* 0x000fe200078e0010 */
[----:B------:R-:W-:Y:S06]  /*2810*/  BRA `(.L_x_82) ;  /* 0x0000000000087947 */ /* 0x000fec0003800000 */
.L_x_83:
[----:B------:R-:W-:Y:S01]  /*2820*/  LOP3.LUT R23, R19, 0x80000, RZ, 0xfc, !PT ;  /* 0x0008000013177812 */ /* 0x000fe200078efcff */
[----:B------:R-:W-:-:S07]  /*2830*/  IMAD.MOV.U32 R22, RZ, RZ, R18 ;  /* 0x000000ffff167224 */ /* 0x000fce00078e0012 */
.L_x_82:
[----:B------:R-:W-:Y:S05]  /*2840*/  BSYNC.RECONVERGENT B0 ;  /* 0x0000000000007941 */ /* 0x000fea0003800200 */
.L_x_80:
[----:B------:R-:W-:Y:S01]  /*2850*/  IMAD.MOV.U32 R31, RZ, RZ, 0x0 ;  /* 0x00000000ff1f7424 */ /* 0x000fe200078e00ff */
[----:B------:R-:W-:-:S03]  /*2860*/  MOV R2, R22 ;  /* 0x0000001600027202 */ /* 0x000fc60000000f00 */
[----:B------:R-:W-:Y:S05]  /*2870*/  RET.REL.NODEC R30 `(_ZN3cub18CUB_300001_SM_10006detail9transform16transform_kernelINS2_10policy_hubILb1EN4cuda3std3__45tupleIJN6thrust24THRUST_300001_SM_1000_NS17counting_iteratorIiNSA_11use_defaultESC_SC_EEEEEE10policy1000Ei7rng_gpuNSA_6detail15normal_iteratorINSA_10device_ptrIdEEEEJSD_EEEvT0_iT1_T2_DpNS2_10kernel_argIT3_EE) ;  /* 0xffffffd41ee07950 */ /* 0x000fea0003c3ffff */
.L_x_85:
        /* <DEDUP_REMOVED lines=16> */
.L_x_90:


//--------------------- .text._ZN3cub18CUB_300001_SM_10006detail8for_each13static_kernelINS2_12policy_hub_t12policy_500_tEmN6thrust24THRUST_300001_SM_1000_NS8cuda_cub20__uninitialized_fill7functorINS7_10device_ptrIdEEdEEEEvT0_T1_ --------------------------
	.section	.text._ZN3cub18CUB_300001_SM_10006detail8for_each13static_kernelINS2_12policy_hub_t12policy_500_tEmN6thrust24THRUST_300001_SM_1000_NS8cuda_cub20__uninitialized_fill7functorINS7_10device_ptrIdEEdEEEEvT0_T1_,"ax",@progbits
	.align	128
        .global         _ZN3cub18CUB_300001_SM_10006detail8for_each13static_kernelINS2_12policy_hub_t12policy_500_tEmN6thrust24THRUST_300001_SM_1000_NS8cuda_cub20__uninitialized_fill7functorINS7_10device_ptrIdEEdEEEEvT0_T1_
        .type           _ZN3cub18CUB_300001_SM_10006detail8for_each13static_kernelINS2_12policy_hub_t12policy_500_tEmN6thrust24THRUST_300001_SM_1000_NS8cuda_cub20__uninitialized_fill7functorINS7_10device_ptrIdEEdEEEEvT0_T1_,@function
        .size           _ZN3cub18CUB_300001_SM_10006detail8for_each13static_kernelINS2_12policy_hub_t12policy_500_tEmN6thrust24THRUST_300001_SM_1000_NS8cuda_cub20__uninitialized_fill7functorINS7_10device_ptrIdEEdEEEEvT0_T1_,(.L_x_93 - _ZN3cub18CUB_300001_SM_10006detail8for_each13static_kernelINS2_12policy_hub_t12policy_500_tEmN6thrust24THRUST_300001_SM_1000_NS8cuda_cub20__uninitialized_fill7functorINS7_10device_ptrIdEEdEEEEvT0_T1_)
        .other          _ZN3cub18CUB_300001_SM_10006detail8for_each13static_kernelINS2_12policy_hub_t12policy_500_tEmN6thrust24THRUST_300001_SM_1000_NS8cuda_cub20__uninitialized_fill7functorINS7_10device_ptrIdEEdEEEEvT0_T1_,@"STO_CUDA_ENTRY STV_DEFAULT"
_ZN3cub18CUB_300001_SM_10006detail8for_each13static_kernelINS2_12policy_hub_t12policy_500_tEmN6thrust24THRUST_300001_SM_1000_NS8cuda_cub20__uninitialized_fill7functorINS7_10device_ptrIdEEdEEEEvT0_T1_:
.text._ZN3cub18CUB_300001_SM_10006detail8for_each13static_kernelINS2_12policy_hub_t12policy_500_tEmN6thrust24THRUST_300001_SM_1000_NS8cuda_cub20__uninitialized_fill7functorINS7_10device_ptrIdEEdEEEEvT0_T1_:
[----:B------:R-:W-:Y:S08]  /*0000*/  LDC R1, c[0x0][0x37c] ;  /* 0x0000df00ff017b82 */ /* 0x000ff00000000800 */
[----:B------:R-:W0:Y:S01]  /*0010*/  S2UR UR4, SR_CTAID.X ;  /* 0x00000000000479c3 */ /* 0x000e220000002500 */
[----:B------:R-:W1:Y:S01]  /*0020*/  LDCU.64 UR6, c[0x0][0x380] ;  /* 0x00007000ff0677ac */ /* 0x000e620008000a00 */
[----:B------:R-:W2:Y:S01]  /*0030*/  LDCU.64 UR8, c[0x0][0x358] ;  /* 0x00006b00ff0877ac */ /* 0x000ea20008000a00 */
[----:B0-----:R-:W-:-:S04]  /*0040*/  UIMAD.WIDE.U32 UR4, UR4, 0x200, URZ ;  /* 0x00000200040478a5 */ /* 0x001fc8000f8e00ff */
[----:B-1----:R-:W-:-:S04]  /*0050*/  UIADD3 UR6, UP0, UPT, -UR4, UR6, URZ ;  /* 0x0000000604067290 */ /* 0x002fc8000ff1e1ff */
[----:B------:R-:W-:Y:S02]  /*0060*/  UIADD3.X UR7, UPT, UPT, ~UR5, UR7, URZ, UP0, !UPT ;  /* 0x0000000705077290 */ /* 0x000fe400087fe5ff */
[----:B------:R-:W-:-:S04]  /*0070*/  UISETP.GE.U32.AND UP0, UPT, UR6, 0x200, UPT ;  /* 0x000002000600788c */ /* 0x000fc8000bf06070 */
[----:B------:R-:W-:-:S09]  /*0080*/  UISETP.GE.U32.AND.EX UP0, UPT, UR7, URZ, UPT, UP0 ;  /* 0x000000ff0700728c */ /* 0x000fd2000bf06100 */
[----:B--2---:R-:W-:Y:S05]  /*0090*/  BRA.U !UP0, `(.L_x_86) ;  /* 0x0000000108287547 */ /* 0x004fea000b800000 */
[----:B------:R-:W0:Y:S01]  /*00a0*/  S2R R0, SR_TID.X ;  /* 0x0000000000007919 */ /* 0x000e220000002100 */
[----:B------:R-:W1:Y:S01]  /*00b0*/  LDCU.64 UR6, c[0x0][0x388] ;  /* 0x00007100ff0677ac */ /* 0x000e620008000a00 */
[----:B------:R-:W2:Y:S01]  /*00c0*/  LDC.64 R4, c[0x0][0x390] ;  /* 0x0000e400ff047b82 */ /* 0x000ea20000000a00 */
[----:B0-----:R-:W-:-:S05]  /*00d0*/  IADD3 R0, P0, PT, R0, UR4, RZ ;  /* 0x0000000400007c10 */ /* 0x001fca000ff1e0ff */
[----:B------:R-:W-:Y:S01]  /*00e0*/  IMAD.X R3, RZ, RZ, UR5, P0 ;  /* 0x00000005ff037e24 */ /* 0x000fe200080e06ff */
[----:B-1----:R-:W-:-:S04]  /*00f0*/  LEA R2, P0, R0, UR6, 0x3 ;  /* 0x0000000600027c11 */ /* 0x002fc8000f8018ff */
[----:B------:R-:W-:-:S05]  /*0100*/  LEA.HI.X R3, R0, UR7, R3, 0x3, P0 ;  /* 0x0000000700037c11 */ /* 0x000fca00080f1c03 */
[----:B--2---:R-:W-:Y:S04]  /*0110*/  STG.E.64 desc[UR8][R2.64], R4 ;  /* 0x0000000402007986 */ /* 0x004fe8000c101b08 */
[----:B------:R-:W-:Y:S01]  /*0120*/  STG.E.64 desc[UR8][R2.64+0x800], R4 ;  /* 0x0008000402007986 */ /* 0x000fe2000c101b08 */
[----:B------:R-:W-:Y:S05]  /*0130*/  EXIT ;  /* 0x000000000000794d */ /* 0x000fea0003800000 */
.L_x_86:
[----:B------:R-:W0:Y:S01]  /*0140*/  S2R R0, SR_TID.X ;  /* 0x0000000000007919 */ /* 0x000e220000002100 */
[----:B------:R-:W-:Y:S01]  /*0150*/  IMAD.U32 R2, RZ, RZ, UR7 ;  /* 0x00000007ff027e24 */ /* 0x000fe2000f8e00ff */
[----:B------:R-:W1:Y:S01]  /*0160*/  LDCU.64 UR10, c[0x0][0x388] ;  /* 0x00007100ff0a77ac */ /* 0x000e620008000a00 */
[----:B------:R-:W-:Y:S01]  /*0170*/  IMAD.U32 R6, RZ, RZ, UR7 ;  /* 0x00000007ff067e24 */ /* 0x000fe2000f8e00ff */
[----:B0-----:R-:W-:-:S04]  /*0180*/  ISETP.LT.U32.AND P0, PT, R0, UR6, PT ;  /* 0x0000000600007c0c */ /* 0x001fc8000bf01070 */
[----:B------:R-:W-:Y:S01]  /*0190*/  ISETP.GT.U32.AND.EX P0, PT, R2, RZ, PT, P0 ;  /* 0x000000ff0200720c */ /* 0x000fe20003f04100 */
[C---:B------:R-:W-:Y:S01]  /*01a0*/  VIADD R2, R0.reuse, 0x100 ;  /* 0x0000010000027836 */ /* 0x040fe20000000000 */
[----:B------:R-:W-:-:S04]  /*01b0*/  IADD3 R0, P2, PT, R0, UR4, RZ ;  /* 0x0000000400007c10 */ /* 0x000fc8000ff5e0ff */
[----:B------:R-:W-:Y:S01]  /*01c0*/  ISETP.LT.U32.AND P1, PT, R2, UR6, PT ;  /* 0x0000000602007c0c */ /* 0x000fe2000bf21070 */
[----:B------:R-:W-:Y:S01]  /*01d0*/  IMAD.X R3, RZ, RZ, UR5, P2 ;  /* 0x00000005ff037e24 */ /* 0x000fe200090e06ff */
[----:B-1----:R-:W-:Y:S02]  /*01e0*/  LEA R2, P2, R0, UR10, 0x3 ;  /* 0x0000000a00027c11 */ /* 0x002fe4000f8418ff */
[----:B------:R-:W-:Y:S02]  /*01f0*/  ISETP.GT.U32.AND.EX P1, PT, R6, RZ, PT, P1 ;  /* 0x000000ff0600720c */ /* 0x000fe40003f24110 */
[----:B------:R-:W-:Y:S01]  /*0200*/  LEA.HI.X R3, R0, UR11, R3, 0x3, P2 ;  /* 0x0000000b00037c11 */ /* 0x000fe200090f1c03 */
[----:B------:R-:W0:Y:S04]  /*0210*/  @P0 LDC.64 R4, c[0x0][0x390] ;  /* 0x0000e400ff040b82 */ /* 0x000e280000000a00 */
[----:B0-----:R0:W-:Y:S06]  /*0220*/  @P0 STG.E.64 desc[UR8][R2.64], R4 ;  /* 0x0000000402000986 */ /* 0x0011ec000c101b08 */
[----:B------:R-:W-:Y:S05]  /*0230*/  @!P1 EXIT ;  /* 0x000000000000994d */ /* 0x000fea0003800000 */
[----:B0-----:R-:W0:Y:S02]  /*0240*/  LDC.64 R4, c[0x0][0x390] ;  /* 0x0000e400ff047b82 */ /* 0x001e240000000a00 */
[----:B0-----:R-:W-:Y:S01]  /*0250*/  STG.E.64 desc[UR8][R2.64+0x800], R4 ;  /* 0x0008000402007986 */ /* 0x001fe2000c101b08 */
[----:B------:R-:W-:Y:S05]  /*0260*/  EXIT ;  /* 0x000000000000794d */ /* 0x000fea0003800000 */
.L_x_87:
        /* <DEDUP_REMOVED lines=9> */
.L_x_93:


//--------------------- .text._ZN3cub18CUB_300001_SM_10006detail11EmptyKernelIvEEvv --------------------------
	.section	.text._ZN3cub18CUB_300001_SM_10006detail11EmptyKernelIvEEvv,"ax",@progbits
	.align	128
        .global         _ZN3cub18CUB_300001_SM_10006detail11EmptyKernelIvEEvv
        .type           _ZN3cub18CUB_300001_SM_10006detail11EmptyKernelIvEEvv,@function
        .size           _ZN3cub18CUB_300001_SM_10006detail11EmptyKernelIvEEvv,(.L_x_94 - _ZN3cub18CUB_300001_SM_10006detail11EmptyKernelIvEEvv)
        .other          _ZN3cub18CUB_300001_SM_10006detail11EmptyKernelIvEEvv,@"STO_CUDA_ENTRY STV_DEFAULT"
_ZN3cub18CUB_300001_SM_10006detail11EmptyKernelIvEEvv:
.text._ZN3cub18CUB_300001_SM_10006detail11EmptyKernelIvEEvv:
[----:B------:R-:W-:Y:S01]  /*0000*/  LDC R1, c[0x0][0x37c] ;  /* 0x0000df00ff017b82 */ /* 0x000fe20000000800 */
[----:B------:R-:W-:Y:S05]  /*0010*/  EXIT ;  /* 0x000000000000794d */ /* 0x000fea0003800000 */
.L_x_88:
        /* <DEDUP_REMOVED lines=14> */
.L_x_94:


//--------------------- .nv.shared.reserved.0     --------------------------
	.section	.nv.shared.reserved.0,"aw",@nobits
	.weak		__nv_reservedSMEM_offset_0_alias
	.size		__nv_reservedSMEM_offset_0_alias, 0, 64
	.other		__nv_reservedSMEM_offset_0_alias,@"STO_CUDA_RESERVED_SHARED STV_DEFAULT"
__nv_reservedSMEM_offset_0_alias:
	.zero		0
	.zero		64


//--------------------- .nv.global                --------------------------
	.section	.nv.global,"aw",@nobits
.nv.global:
	.type		_ZN30_INTERNAL_93464169_4_k_cu_main6thrust24THRUST_300001_SM_1000_NS3seqE,@object
	.size		_ZN30_INTERNAL_93464169_4_k_cu_main6thrust24THRUST_300001_SM_1000_NS3seqE,(_ZN30_INTERNAL_93464169_4_k_cu_main4cuda3std3__48in_placeE - _ZN30_INTERNAL_93464169_4_k_cu_main6thrust24THRUST_300001_SM_1000_NS3seqE)
_ZN30_INTERNAL_93464169_4_k_cu_main6thrust24THRUST_300001_SM_1000_NS3seqE:
	.zero		1
	.type		_ZN30_INTERNAL_93464169_4_k_cu_main4cuda3std3__48in_placeE,@object
	.size		_ZN30_INTERNAL_93464169_4_k_cu_main4cuda3std3__48in_placeE,(_ZN30_INTERNAL_93464169_4_k_cu_main4cuda3std6ranges3__45__cpo4sizeE - _ZN30_INTERNAL_93464169_4_k_cu_main4cuda3std3__48in_placeE)
_ZN30_INTERNAL_93464169_4_k_cu_main4cuda3std3__48in_placeE:
	.zero		1
	.type		_ZN30_INTERNAL_93464169_4_k_cu_main4cuda3std6ranges3__45__cpo4sizeE,@object
	.size		_ZN30_INTERNAL_93464169_4_k_cu_main4cuda3std6ranges3__45__cpo4sizeE,(_ZN30_INTERNAL_93464169_4_k_cu_main6thrust24THRUST_300001_SM_1000_NS12placeholders2_3E - _ZN30_INTERNAL_93464169_4_k_cu_main4cuda3std6ranges3__45__cpo4sizeE)
_ZN30_INTERNAL_93464169_4_k_cu_main4cuda3std6ranges3__45__cpo4sizeE:
	.zero		1
	.type		_ZN30_INTERNAL_93464169_4_k_cu_main6thrust24THRUST_300001_SM_1000_NS12placeholders2_3E,@object
	.size		_ZN30_INTERNAL_93464169_4_k_cu_main6thrust24THRUST_300001_SM_1000_NS12placeholders2_3E,(_ZN30_INTERNAL_93464169_4_k_cu_main4cuda3std3__45__cpo6cbeginE - _ZN30_INTERNAL_93464169_4_k_cu_main6thrust24THRUST_300001_SM_1000_NS12placeholders2_3E)
_ZN30_INTERNAL_93464169_4_k_cu_main6thrust24THRUST_300001_SM_1000_NS12placeholders2_3E:
	.zero		1
	.type		_ZN30_INTERNAL_93464169_4_k_cu_main4cuda3std3__45__cpo6cbeginE,@object
	.size		_ZN30_INTERNAL_93464169_4_k_cu_main4cuda3std3__45__cpo6cbeginE,(_ZN30_INTERNAL_93464169_4_k_cu_main4cuda3std6ranges3__45__cpo6cbeginE - _ZN30_INTERNAL_93464169_4_k_cu_main4cuda3std3__45__cpo6cbeginE)
_ZN30_INTERNAL_93464169_4_k_cu_main4cuda3std3__45__cpo6cbeginE:
	.zero		1
	.type		_ZN30_INTERNAL_93464169_4_k_cu_main4cuda3std6ranges3__45__cpo6cbeginE,@object
	.size		_ZN30_INTERNAL_93464169_4_k_cu_main4cuda3std6ranges3__45__cpo6cbeginE,(_ZN30_INTERNAL_93464169_4_k_cu_main6thrust24THRUST_300001_SM_1000_NS12placeholders2_7E - _ZN30_INTERNAL_93464169_4_k_cu_main4cuda3std6ranges3__45__cpo6cbeginE)
_ZN30_INTERNAL_93464169_4_k_cu_main4cuda3std6ranges3__45__cpo6cbeginE:
	.zero		1
	.type		_ZN30_INTERNAL_93464169_4_k_cu_main6thrust24THRUST_300001_SM_1000_NS12placeholders2_7E,@object
	.size		_ZN30_INTERNAL_93464169_4_k_cu_main6thrust24THRUST_300001_SM_1000_NS12placeholders2_7E,(_ZN30_INTERNAL_93464169_4_k_cu_main4cuda3std3__45__cpo7crbeginE - _ZN30_INTERNAL_93464169_4_k_cu_main6thrust24THRUST_300001_SM_1000_NS12placeholders2_7E)
_ZN30_INTERNAL_93464169_4_k_cu_main6thrust24THRUST_300001_SM_1000_NS12placeholders2_7E:
	.zero		1
	.type		_ZN30_INTERNAL_93464169_4_k_cu_main4cuda3std3__45__cpo7crbeginE,@object
	.size		_ZN30_INTERNAL_93464169_4_k_cu_main4cuda3std3__45__cpo7crbeginE,(_ZN30_INTERNAL_93464169_4_k_cu_main4cuda3std6ranges3__45__cpo4nextE - _ZN30_INTERNAL_93464169_4_k_cu_main4cuda3std3__45__cpo7crbeginE)
_ZN30_INTERNAL_93464169_4_k_cu_main4cuda3std3__45__cpo7crbeginE:
	.zero		1
	.type		_ZN30_INTERNAL_93464169_4_k_cu_main4cuda3std6ranges3__45__cpo4nextE,@object
	.size		_ZN30_INTERNAL_93464169_4_k_cu_main4cuda3std6ranges3__45__cpo4nextE,(_ZN30_INTERNAL_93464169_4_k_cu_main4cuda3std6ranges3__45__cpo4swapE - _ZN30_INTERNAL_93464169_4_k_cu_main4cuda3std6ranges3__45__cpo4nextE)
_ZN30_INTERNAL_93464169_4_k_cu_main4cuda3std6ranges3__45__cpo4nextE:
	.zero		1
	.type		_ZN30_INTERNAL_93464169_4_k_cu_main4cuda3std6ranges3__45__cpo4swapE,@object
	.size		_ZN30_INTERNAL_93464169_4_k_cu_main4cuda3std6ranges3__45__cpo4swapE,(_ZN30_INTERNAL_93464169_4_k_cu_main6thrust24THRUST_300001_SM_1000_NS8cuda_cub10par_nosyncE - _ZN30_INTERNAL_93464169_4_k_cu_main4cuda3std6ranges3__45__cpo4swapE)
_ZN30_INTERNAL_93464169_4_k_cu_main4cuda3std6ranges3__45__cpo4swapE:
	.zero		1
	.type		_ZN30_INTERNAL_93464169_4_k_cu_main6thrust24THRUST_300001_SM_1000_NS8cuda_cub10par_nosyncE,@object
	.size		_ZN30_INTERNAL_93464169_4_k_cu_main6thrust24THRUST_300001_SM_1000_NS8cuda_cub10par_nosyncE,(_ZN30_INTERNAL_93464169_4_k_cu_main6thrust24THRUST_300001_SM_1000_NS12placeholders2_9E - _ZN30_INTERNAL_93464169_4_k_cu_main6thrust24THRUST_300001_SM_1000_NS8cuda_cub10par_nosyncE)
_ZN30_INTERNAL_93464169_4_k_cu_main6thrust24THRUST_300001_SM_1000_NS8cuda_cub10par_nosyncE:
	.zero		1
	.type		_ZN30_INTERNAL_93464169_4_k_cu_main6thrust24THRUST_300001_SM_1000_NS12placeholders2_9E,@object
	.size		_ZN30_INTERNAL_93464169_4_k_cu_main6thrust24THRUST_300001_SM_1000_NS12placeholders2_9E,(_ZN30_INTERNAL_93464169_4_k_cu_main4cuda3std3__432_GLOBAL__N__93464169_4_k_cu_main6ignoreE - _ZN30_INTERNAL_93464169_4_k_cu_main6thrust24THRUST_300001_SM_1000_NS12placeholders2_9E)
_ZN30_INTERNAL_93464169_4_k_cu_main6thrust24THRUST_300001_SM_1000_NS12placeholders2_9E:
	.zero		1
	.type		_ZN30_INTERNAL_93464169_4_k_cu_main4cuda3std3__432_GLOBAL__N__93464169_4_k_cu_main6ignoreE,@object
	.size		_ZN30_INTERNAL_93464169_4_k_cu_main4cuda3std3__432_GLOBAL__N__93464169_4_k_cu_main6ignoreE,(_ZN30_INTERNAL_93464169_4_k_cu_main4cuda3std6ranges3__45__cpo4dataE - _ZN30_INTERNAL_93464169_4_k_cu_main4cuda3std3__432_GLOBAL__N__93464169_4_k_cu_main6ignoreE)
_ZN30_INTERNAL_93464169_4_k_cu_main4cuda3std3__432_GLOBAL__N__93464169_4_k_cu_main6ignoreE:
	.zero		1
	.type		_ZN30_INTERNAL_93464169_4_k_cu_main4cuda3std6ranges3__45__cpo4dataE,@object
	.size		_ZN30_INTERNAL_93464169_4_k_cu_main4cuda3std6ranges3__45__cpo4dataE,(_ZN30_INTERNAL_93464169_4_k_cu_main6thrust24THRUST_300001_SM_1000_NS12placeholders2_1E - _ZN30_INTERNAL_93464169_4_k_cu_main4cuda3std6ranges3__45__cpo4dataE)
_ZN30_INTERNAL_93464169_4_k_cu_main4cuda3std6ranges3__45__cpo4dataE:
	.zero		1
	.type		_ZN30_INTERNAL_93464169_4_k_cu_main6thrust24THRUST_300001_SM_1000_NS12placeholders2_1E,@object
	.size		_ZN30_INTERNAL_93464169_4_k_cu_main6thrust24THRUST_300001_SM_1000_NS12placeholders2_1E,(_ZN30_INTERNAL_93464169_4_k_cu_main4cuda3std3__45__cpo5beginE - _ZN30_INTERNAL_93464169_4_k_cu_main6thrust24THRUST_300001_SM_1000_NS12placeholders2_1E)
_ZN30_INTERNAL_93464169_4_k_cu_main6thrust24THRUST_300001_SM_1000_NS12placeholders2_1E:
	.zero		1
	.type		_ZN30_INTERNAL_93464169_4_k_cu_main4cuda3std3__45__cpo5beginE,@object
	.size		_ZN30_INTERNAL_93464169_4_k_cu_main4cuda3std3__45__cpo5beginE,(_ZN30_INTERNAL_93464169_4_k_cu_main4cuda3std6ranges3__45__cpo5beginE - _ZN30_INTERNAL_93464169_4_k_cu_main4cuda3std3__45__cpo5beginE)
_ZN30_INTERNAL_93464169_4_k_cu_main4cuda3std3__45__cpo5beginE:
	.zero		1
	.type		_ZN30_INTERNAL_93464169_4_k_cu_main4cuda3std6ranges3__45__cpo5beginE,@object
	.size		_ZN30_INTERNAL_93464169_4_k_cu_main4cuda3std6ranges3__45__cpo5beginE,(_ZN30_INTERNAL_93464169_4_k_cu_main6thrust24THRUST_300001_SM_1000_NS12placeholders2_5E - _ZN30_INTERNAL_93464169_4_k_cu_main4cuda3std6ranges3__45__cpo5beginE)
_ZN30_INTERNAL_93464169_4_k_cu_main4cuda3std6ranges3__45__cpo5beginE:
	.zero		1
	.type		_ZN30_INTERNAL_93464169_4_k_cu_main6thrust24THRUST_300001_SM_1000_NS12placeholders2_5E,@object
	.size		_ZN30_INTERNAL_93464169_4_k_cu_main6thrust24THRUST_300001_SM_1000_NS12placeholders2_5E,(_ZN30_INTERNAL_93464169_4_k_cu_main4cuda3std3__45__cpo6rbeginE - _ZN30_INTERNAL_93464169_4_k_cu_main6thrust24THRUST_300001_SM_1000_NS12placeholders2_5E)
_ZN30_INTERNAL_93464169_4_k_cu_main6thrust24THRUST_300001_SM_1000_NS12placeholders2_5E:
	.zero		1
	.type		_ZN30_INTERNAL_93464169_4_k_cu_main4cuda3std3__45__cpo6rbeginE,@object
	.size		_ZN30_INTERNAL_93464169_4_k_cu_main4cuda3std3__45__cpo6rbeginE,(_ZN30_INTERNAL_93464169_4_k_cu_main4cuda3std6ranges3__45__cpo7advanceE - _ZN30_INTERNAL_93464169_4_k_cu_main4cuda3std3__45__cpo6rbeginE)
_ZN30_INTERNAL_93464169_4_k_cu_main4cuda3std3__45__cpo6rbeginE:
	.zero		1
	.type		_ZN30_INTERNAL_93464169_4_k_cu_main4cuda3std6ranges3__45__cpo7advanceE,@object
	.size		_ZN30_INTERNAL_93464169_4_k_cu_main4cuda3std6ranges3__45__cpo7advanceE,(_ZN30_INTERNAL_93464169_4_k_cu_main4cuda3std3__47nulloptE - _ZN30_INTERNAL_93464169_4_k_cu_main4cuda3std6ranges3__45__cpo7advanceE)
_ZN30_INTERNAL_93464169_4_k_cu_main4cuda3std6ranges3__45__cpo7advanceE:
	.zero		1
	.type		_ZN30_INTERNAL_93464169_4_k_cu_main4cuda3std3__47nulloptE,@object
	.size		_ZN30_INTERNAL_93464169_4_k_cu_main4cuda3std3__47nulloptE,(_ZN30_INTERNAL_93464169_4_k_cu_main4cuda3std6ranges3__45__cpo8distanceE - _ZN30_INTERNAL_93464169_4_k_cu_main4cuda3std3__47nulloptE)
_ZN30_INTERNAL_93464169_4_k_cu_main4cuda3std3__47nulloptE:
	.zero		1
	.type		_ZN30_INTERNAL_93464169_4_k_cu_main4cuda3std6ranges3__45__cpo8distanceE,@object
	.size		_ZN30_INTERNAL_93464169_4_k_cu_main4cuda3std6ranges3__45__cpo8distanceE,(_ZN30_INTERNAL_93464169_4_k_cu_main6thrust24THRUST_300001_SM_1000_NS12placeholders3_10E - _ZN30_INTERNAL_93464169_4_k_cu_main4cuda3std6ranges3__45__cpo8distanceE)
_ZN30_INTERNAL_93464169_4_k_cu_main4cuda3std6ranges3__45__cpo8distanceE:
	.zero		1
	.type		_ZN30_INTERNAL_93464169_4_k_cu_main6thrust24THRUST_300001_SM_1000_NS12placeholders3_10E,@object
	.size		_ZN30_INTERNAL_93464169_4_k_cu_main6thrust24THRUST_300001_SM_1000_NS12placeholders3_10E,(_ZN30_INTERNAL_93464169_4_k_cu_main4cuda3std3__419piecewise_constructE - _ZN30_INTERNAL_93464169_4_k_cu_main6thrust24THRUST_300001_SM_1000_NS12placeholders3_10E)
_ZN30_INTERNAL_93464169_4_k_cu_main6thrust24THRUST_300001_SM_1000_NS12placeholders3_10E:
	.zero		1
	.type		_ZN30_INTERNAL_93464169_4_k_cu_main4cuda3std3__419piecewise_constructE,@object
	.size		_ZN30_INTERNAL_93464169_4_k_cu_main4cuda3std3__419piecewise_constructE,(_ZN30_INTERNAL_93464169_4_k_cu_main4cuda3std6ranges3__45__cpo5cdataE - _ZN30_INTERNAL_93464169_4_k_cu_main4cuda3std3__419piecewise_constructE)
_ZN30_INTERNAL_93464169_4_k_cu_main4cuda3std3__419piecewise_constructE:
	.zero		1
	.type		_ZN30_INTERNAL_93464169_4_k_cu_main4cuda3std6ranges3__45__cpo5cdataE,@object
	.size		_ZN30_INTERNAL_93464169_4_k_cu_main4cuda3std6ranges3__45__cpo5cdataE,(_ZN30_INTERNAL_93464169_4_k_cu_main6thrust24THRUST_300001_SM_1000_NS12placeholders2_2E - _ZN30_INTERNAL_93464169_4_k_cu_main4cuda3std6ranges3__45__cpo5cdataE)
_ZN30_INTERNAL_93464169_4_k_cu_main4cuda3std6ranges3__45__cpo5cdataE:
	.zero		1
	.type		_ZN30_INTERNAL_93464169_4_k_cu_main6thrust24THRUST_300001_SM_1000_NS12placeholders2_2E,@object
	.size		_ZN30_INTERNAL_93464169_4_k_cu_main6thrust24THRUST_300001_SM_1000_NS12placeholders2_2E,(_ZN30_INTERNAL_93464169_4_k_cu_main4cuda3std3__45__cpo3endE - _ZN30_INTERNAL_93464169_4_k_cu_main6thrust24THRUST_300001_SM_1000_NS12placeholders2_2E)
_ZN30_INTERNAL_93464169_4_k_cu_main6thrust24THRUST_300001_SM_1000_NS12placeholders2_2E:
	.zero		1
	.type		_ZN30_INTERNAL_93464169_4_k_cu_main4cuda3std3__45__cpo3endE,@object
	.size		_ZN30_INTERNAL_93464169_4_k_cu_main4cuda3std3__45__cpo3endE,(_ZN30_INTERNAL_93464169_4_k_cu_main4cuda3std6ranges3__45__cpo3endE - _ZN30_INTERNAL_93464169_4_k_cu_main4cuda3std3__45__cpo3endE)
_ZN30_INTERNAL_93464169_4_k_cu_main4cuda3std3__45__cpo3endE:
	.zero		1
	.type		_ZN30_INTERNAL_93464169_4_k_cu_main4cuda3std6ranges3__45__cpo3endE,@object
	.size		_ZN30_INTERNAL_93464169_4_k_cu_main4cuda3std6ranges3__45__cpo3endE,(_ZN30_INTERNAL_93464169_4_k_cu_main6thrust24THRUST_300001_SM_1000_NS12placeholders2_6E - _ZN30_INTERNAL_93464169_4_k_cu_main4cuda3std6ranges3__45__cpo3endE)
_ZN30_INTERNAL_93464169_4_k_cu_main4cuda3std6ranges3__45__cpo3endE:
	.zero		1
	.type		_ZN30_INTERNAL_93464169_4_k_cu_main6thrust24THRUST_300001_SM_1000_NS12placeholders2_6E,@object
	.size		_ZN30_INTERNAL_93464169_4_k_cu_main6thrust24THRUST_300001_SM_1000_NS12placeholders2_6E,(_ZN30_INTERNAL_93464169_4_k_cu_main4cuda3std3__45__cpo4rendE - _ZN30_INTERNAL_93464169_4_k_cu_main6thrust24THRUST_300001_SM_1000_NS12placeholders2_6E)
_ZN30_INTERNAL_93464169_4_k_cu_main6thrust24THRUST_300001_SM_1000_NS12placeholders2_6E:
	.zero		1
	.type		_ZN30_INTERNAL_93464169_4_k_cu_main4cuda3std3__45__cpo4rendE,@object
	.size		_ZN30_INTERNAL_93464169_4_k_cu_main4cuda3std3__45__cpo4rendE,(_ZN30_INTERNAL_93464169_4_k_cu_main4cuda3std6ranges3__45__cpo9iter_swapE - _ZN30_INTERNAL_93464169_4_k_cu_main4cuda3std3__45__cpo4rendE)
_ZN30_INTERNAL_93464169_4_k_cu_main4cuda3std3__45__cpo4rendE:
	.zero		1
	.type		_ZN30_INTERNAL_93464169_4_k_cu_main4cuda3std6ranges3__45__cpo9iter_swapE,@object
	.size		_ZN30_INTERNAL_93464169_4_k_cu_main4cuda3std6ranges3__45__cpo9iter_swapE,(_ZN30_INTERNAL_93464169_4_k_cu_main4cuda3std3__48unexpectE - _ZN30_INTERNAL_93464169_4_k_cu_main4cuda3std6ranges3__45__cpo9iter_swapE)
_ZN30_INTERNAL_93464169_4_k_cu_main4cuda3std6ranges3__45__cpo9iter_swapE:
	.zero		1
	.type		_ZN30_INTERNAL_93464169_4_k_cu_main4cuda3std3__48unexpectE,@object
	.size		_ZN30_INTERNAL_93464169_4_k_cu_main4cuda3std3__48unexpectE,(_ZN30_INTERNAL_93464169_4_k_cu_main6thrust24THRUST_300001_SM_1000_NS8cuda_cub3parE - _ZN30_INTERNAL_93464169_4_k_cu_main4cuda3std3__48unexpectE)
_ZN30_INTERNAL_93464169_4_k_cu_main4cuda3std3__48unexpectE:
	.zero		1
	.type		_ZN30_INTERNAL_93464169_4_k_cu_main6thrust24THRUST_300001_SM_1000_NS8cuda_cub3parE,@object
	.size		_ZN30_INTERNAL_93464169_4_k_cu_main6thrust24THRUST_300001_SM_1000_NS8cuda_cub3parE,(_ZN30_INTERNAL_93464169_4_k_cu_main6thrust24THRUST_300001_SM_1000_NS12placeholders2_4E - _ZN30_INTERNAL_93464169_4_k_cu_main6thrust24THRUST_300001_SM_1000_NS8cuda_cub3parE)
_ZN30_INTERNAL_93464169_4_k_cu_main6thrust24THRUST_300001_SM_1000_NS8cuda_cub3parE:
	.zero		1
	.type		_ZN30_INTERNAL_93464169_4_k_cu_main6thrust24THRUST_300001_SM_1000_NS12placeholders2_4E,@object
	.size		_ZN30_INTERNAL_93464169_4_k_cu_main6thrust24THRUST_300001_SM_1000_NS12placeholders2_4E,(_ZN30_INTERNAL_93464169_4_k_cu_main4cuda3std3__45__cpo4cendE - _ZN30_INTERNAL_93464169_4_k_cu_main6thrust24THRUST_300001_SM_1000_NS12placeholders2_4E)
_ZN30_INTERNAL_93464169_4_k_cu_main6thrust24THRUST_300001_SM_1000_NS12placeholders2_4E:
	.zero		1
	.type		_ZN30_INTERNAL_93464169_4_k_cu_main4cuda3std3__45__cpo4cendE,@object
	.size		_ZN30_INTERNAL_93464169_4_k_cu_main4cuda3std3__45__cpo4cendE,(_ZN30_INTERNAL_93464169_4_k_cu_main4cuda3std6ranges3__45__cpo4cendE - _ZN30_INTERNAL_93464169_4_k_cu_main4cuda3std3__45__cpo4cendE)
_ZN30_INTERNAL_93464169_4_k_cu_main4cuda3std3__45__cpo4cendE:
	.zero		1
	.type		_ZN30_INTERNAL_93464169_4_k_cu_main4cuda3std6ranges3__45__cpo4cendE,@object
	.size		_ZN30_INTERNAL_93464169_4_k_cu_main4cuda3std6ranges3__45__cpo4cendE,(_ZN30_INTERNAL_93464169_4_k_cu_main4cuda3std3__420unreachable_sentinelE - _ZN30_INTERNAL_93464169_4_k_cu_main4cuda3std6ranges3__45__cpo4cendE)
_ZN30_INTERNAL_93464169_4_k_cu_main4cuda3std6ranges3__45__cpo4cendE:
	.zero		1
	.type		_ZN30_INTERNAL_93464169_4_k_cu_main4cuda3std3__420unreachable_sentinelE,@object
	.size		_ZN30_INTERNAL_93464169_4_k_cu_main4cuda3std3__420unreachable_sentinelE,(_ZN30_INTERNAL_93464169_4_k_cu_main4cuda3std6ranges3__45__cpo5ssizeE - _ZN30_INTERNAL_93464169_4_k_cu_main4cuda3std3__420unreachable_sentinelE)
_ZN30_INTERNAL_93464169_4_k_cu_main4cuda3std3__420unreachable_sentinelE:
	.zero		1
	.type		_ZN30_INTERNAL_93464169_4_k_cu_main4cuda3std6ranges3__45__cpo5ssizeE,@object
	.size		_ZN30_INTERNAL_93464169_4_k_cu_main4cuda3std6ranges3__45__cpo5ssizeE,(_ZN30_INTERNAL_93464169_4_k_cu_main6thrust24THRUST_300001_SM_1000_NS12placeholders2_8E - _ZN30_INTERNAL_93464169_4_k_cu_main4cuda3std6ranges3__45__cpo5ssizeE)
_ZN30_INTERNAL_93464169_4_k_cu_main4cuda3std6ranges3__45__cpo5ssizeE:
	.zero		1
	.type		_ZN30_INTERNAL_93464169_4_k_cu_main6thrust24THRUST_300001_SM_1000_NS12placeholders2_8E,@object
	.size		_ZN30_INTERNAL_93464169_4_k_cu_main6thrust24THRUST_300001_SM_1000_NS12placeholders2_8E,(_ZN30_INTERNAL_93464169_4_k_cu_main4cuda3std3__45__cpo5crendE - _ZN30_INTERNAL_93464169_4_k_cu_main6thrust24THRUST_300001_SM_1000_NS12placeholders2_8E)
_ZN30_INTERNAL_93464169_4_k_cu_main6thrust24THRUST_300001_SM_1000_NS12placeholders2_8E:
	.zero		1
	.type		_ZN30_INTERNAL_93464169_4_k_cu_main4cuda3std3__45__cpo5crendE,@object
	.size		_ZN30_INTERNAL_93464169_4_k_cu_main4cuda3std3__45__cpo5crendE,(_ZN30_INTERNAL_93464169_4_k_cu_main4cuda3std6ranges3__45__cpo4prevE - _ZN30_INTERNAL_93464169_4_k_cu_main4cuda3std3__45__cpo5crendE)
_ZN30_INTERNAL_93464169_4_k_cu_main4cuda3std3__45__cpo5crendE:
	.zero		1
	.type		_ZN30_INTERNAL_93464169_4_k_cu_main4cuda3std6ranges3__45__cpo4prevE,@object
	.size		_ZN30_INTERNAL_93464169_4_k_cu_main4cuda3std6ranges3__45__cpo4prevE,(_ZN30_INTERNAL_93464169_4_k_cu_main4cuda3std6ranges3__45__cpo9iter_moveE - _ZN30_INTERNAL_93464169_4_k_cu_main4cuda3std6ranges3__45__cpo4prevE)
_ZN30_INTERNAL_93464169_4_k_cu_main4cuda3std6ranges3__45__cpo4prevE:
	.zero		1
	.type		_ZN30_INTERNAL_93464169_4_k_cu_main4cuda3std6ranges3__45__cpo9iter_moveE,@object
	.size		_ZN30_INTERNAL_93464169_4_k_cu_main4cuda3std6ranges3__45__cpo9iter_moveE,(_ZN30_INTERNAL_93464169_4_k_cu_main6thrust24THRUST_300001_SM_1000_NS6system6detail10sequential3seqE - _ZN30_INTERNAL_93464169_4_k_cu_main4cuda3std6ranges3__45__cpo9iter_moveE)
_ZN30_INTERNAL_93464169_4_k_cu_main4cuda3std6ranges3__45__cpo9iter_moveE:
	.zero		1
	.type		_ZN30_INTERNAL_93464169_4_k_cu_main6thrust24THRUST_300001_SM_1000_NS6system6detail10sequential3seqE,@object
	.size		_ZN30_INTERNAL_93464169_4_k_cu_main6thrust24THRUST_300001_SM_1000_NS6system6detail10sequential3seqE,(.L_31 - _ZN30_INTERNAL_93464169_4_k_cu_main6thrust24THRUST_300001_SM_1000_NS6system6detail10sequential3seqE)
_ZN30_INTERNAL_93464169_4_k_cu_main6thrust24THRUST_300001_SM_1000_NS6system6detail10sequential3seqE:
	.zero		1
.L_31:


//--------------------- .nv.constant0._ZN3cub18CUB_300001_SM_10006detail9transform16transform_kernelINS2_10policy_hubILb1EN4cuda3std3__45tupleIJN6thrust24THRUST_300001_SM_1000_NS17counting_iteratorIiNSA_11use_defaultESC_SC_EEEEEE10policy1000El7rng_gpuNSA_6detail15normal_iteratorINSA_10device_ptrIdEEEEJSD_EEEvT0_iT1_T2_DpNS2_10kernel_argIT3_EE --------------------------
	.section	.nv.constant0._ZN3cub18CUB_300001_SM_10006detail9transform16transform_kernelINS2_10policy_hubILb1EN4cuda3std3__45tupleIJN6thrust24THRUST_300001_SM_1000_NS17counting_iteratorIiNSA_11use_defaultESC_SC_EEEEEE10policy1000El7rng_gpuNSA_6detail15normal_iteratorINSA_10device_ptrIdEEEEJSD_EEEvT0_iT1_T2_DpNS2_10kernel_argIT3_EE,"a",@progbits
	.sectionflags	@""
	.align	4
.nv.constant0._ZN3cub18CUB_300001_SM_10006detail9transform16transform_kernelINS2_10policy_hubILb1EN4cuda3std3__45tupleIJN6thrust24THRUST_300001_SM_1000_NS17counting_iteratorIiNSA_11use_defaultESC_SC_EEEEEE10policy1000El7rng_gpuNSA_6detail15normal_iteratorINSA_10device_ptrIdEEEEJSD_EEEvT0_iT1_T2_DpNS2_10kernel_argIT3_EE:
	.zero		936


//--------------------- .nv.constant0._ZN3cub18CUB_300001_SM_10006detail9transform16transform_kernelINS2_10policy_hubILb1EN4cuda3std3__45tupleIJN6thrust24THRUST_300001_SM_1000_NS17counting_iteratorIiNSA_11use_defaultESC_SC_EEEEEE10policy1000Ei7rng_gpuNSA_6detail15normal_iteratorINSA_10device_ptrIdEEEEJSD_EEEvT0_iT1_T2_DpNS2_10kernel_argIT3_EE --------------------------
	.section	.nv.constant0._ZN3cub18CUB_300001_SM_10006detail9transform16transform_kernelINS2_10policy_hubILb1EN4cuda3std3__45tupleIJN6thrust24THRUST_300001_SM_1000_NS17counting_iteratorIiNSA_11use_defaultESC_SC_EEEEEE10policy1000Ei7rng_gpuNSA_6detail15normal_iteratorINSA_10device_ptrIdEEEEJSD_EEEvT0_iT1_T2_DpNS2_10kernel_argIT3_EE,"a",@progbits
	.sectionflags	@""
	.align	4
.nv.constant0._ZN3cub18CUB_300001_SM_10006detail9transform16transform_kernelINS2_10policy_hubILb1EN4cuda3std3__45tupleIJN6thrust24THRUST_300001_SM_1000_NS17counting_iteratorIiNSA_11use_defaultESC_SC_EEEEEE10policy1000Ei7rng_gpuNSA_6detail15normal_iteratorINSA_10device_ptrIdEEEEJSD_EEEvT0_iT1_T2_DpNS2_10kernel_argIT3_EE:
	.zero		936


//--------------------- .nv.constant0._ZN3cub18CUB_300001_SM_10006detail8for_each13static_kernelINS2_12policy_hub_t12policy_500_tEmN6thrust24THRUST_300001_SM_1000_NS8cuda_cub20__uninitialized_fill7functorINS7_10device_ptrIdEEdEEEEvT0_T1_ --------------------------
	.section	.nv.constant0._ZN3cub18CUB_300001_SM_10006detail8for_each13static_kernelINS2_12policy_hub_t12policy_500_tEmN6thrust24THRUST_300001_SM_1000_NS8cuda_cub20__uninitialized_fill7functorINS7_10device_ptrIdEEdEEEEvT0_T1_,"a",@progbits
	.sectionflags	@""
	.align	4
.nv.constant0._ZN3cub18CUB_300001_SM_10006detail8for_each13static_kernelINS2_12policy_hub_t12policy_500_tEmN6thrust24THRUST_300001_SM_1000_NS8cuda_cub20__uninitialized_fill7functorINS7_10device_ptrIdEEdEEEEvT0_T1_:
	.zero		920


//--------------------- .nv.constant0._ZN3cub18CUB_300001_SM_10006detail11EmptyKernelIvEEvv --------------------------
	.section	.nv.constant0._ZN3cub18CUB_300001_SM_10006detail11EmptyKernelIvEEvv,"a",@progbits
	.sectionflags	@""
	.align	4
.nv.constant0._ZN3cub18CUB_300001_SM_10006detail11EmptyKernelIvEEvv:
	.zero		896


//--------------------- SYMBOLS --------------------------

	.type		.nv.reservedSmem.offset0,@object
	.size		.nv.reservedSmem.offset0,0x4
